// auto-generated by cutlass_sweep.conv — config: {"arch": "sm_90", "cluster_m": 1, "cluster_n": 1, "conv_kind": "wgrad", "dtype": "fp16", "ndim": 2, "tile_k": 64, "tile_m": 256, "tile_n": 64}
#include "cutlass/cutlass.h"
#include "cute/tensor.hpp"
#include "cutlass/kernel_hardware_info.hpp"
#include "cutlass/conv/convolution.h"
#include "cutlass/conv/dispatch_policy.hpp"
#include "cutlass/conv/collective/collective_builder.hpp"
#include "cutlass/conv/kernel/conv_universal.hpp"
#include "cutlass/conv/device/conv_universal_adapter.hpp"
#include "cutlass/epilogue/collective/collective_builder.hpp"

using namespace cute;
using Elem = cutlass::half_t;
using Acc  = float;
using LayoutAB = cutlass::layout::TensorNHWC;
using LayoutC  = cutlass::layout::TensorKCSR;
constexpr auto ConvOp = cutlass::conv::Operator::kWgrad;
using TileShape    = Shape<_256, Shape<_64>, Shape<_64>>;
using ClusterShape = Shape<_1, _1, _1>;

using CollectiveEpilogue = typename cutlass::epilogue::collective::CollectiveBuilder<
    cutlass::arch::Sm90, cutlass::arch::OpClassTensorOp,
    TileShape, ClusterShape,
    cutlass::epilogue::collective::EpilogueTileAuto,
    Acc, Acc,
    Elem, LayoutC, 128 / cutlass::sizeof_bits<Elem>::value,
    Elem, LayoutC, 128 / cutlass::sizeof_bits<Elem>::value,
    cutlass::epilogue::collective::EpilogueScheduleAuto
  >::CollectiveOp;

using CollectiveMainloop = typename cutlass::conv::collective::CollectiveBuilder<
    cutlass::arch::Sm90, cutlass::arch::OpClassTensorOp, ConvOp,
    Elem, LayoutAB, 128 / cutlass::sizeof_bits<Elem>::value,
    Elem, LayoutAB, 128 / cutlass::sizeof_bits<Elem>::value,
    Acc,
    TileShape, ClusterShape,
    cutlass::conv::collective::StageCountAutoCarveout<
        static_cast<int>(sizeof(typename CollectiveEpilogue::SharedStorage))>,
    cutlass::conv::collective::KernelScheduleAuto
  >::CollectiveOp;

using ProblemShape = cutlass::conv::ConvProblemShape<
    ConvOp, CollectiveMainloop::DispatchPolicy::NumSpatialDimensions>;
using ConvKernel = cutlass::conv::kernel::ConvUniversal<
    ProblemShape, CollectiveMainloop, CollectiveEpilogue>;
using Conv = cutlass::conv::device::ConvUniversalAdapter<ConvKernel>;

auto* _anchor = &cutlass::device_kernel<ConvKernel>;


// ===== COMPILED SASS (sm_90a) =====

	.target	sm_90a

	.elftype	@"ET_EXEC"


//--------------------- .note.nv.tkinfo           --------------------------
	.section	.note.nv.tkinfo,"",@"SHT_NOTE"
	.sectionflags	@"SHF_NOTE_NV_TKINFO"
	.tkinfo
        /*0018*/ 	.word	0x00000002
        /*0030*/ 	.string	""
        /*0030*/ 	.string	"ptxas"
        /*0030*/ 	.string	"Cuda compilation tools, release 13.0, V13.0.88"
        /*0030*/ 	.string	"Build cuda_13.0.r13.0/compiler.36424714_0"
        /*0030*/ 	.string	"-arch sm_90a -m 64 "



//--------------------- .note.nv.cuinfo           --------------------------
	.section	.note.nv.cuinfo,"",@"SHT_NOTE"
	.sectionflags	@"SHF_NOTE_NV_CUINFO"
        /*0018*/ 	.short	0x0002
        /*001a*/ 	.short	0x005a
        /*001c*/ 	.short	0x0082
	.zero		2


//--------------------- .nv.info                  --------------------------
	.section	.nv.info,"",@"SHT_CUDA_INFO"
	.align	4


	//----- nvinfo : EIATTR_REGCOUNT
	.align		4
        /*0000*/ 	.byte	0x04, 0x2f
        /*0002*/ 	.short	(.L_12 - .L_11)
	.align		4
.L_11:
        /*0004*/ 	.word	index@(_ZN7cutlass13device_kernelINS_4conv6kernel13ConvUniversalINS1_16ConvProblemShapeILNS1_8OperatorE2ELi2EEENS1_10collective14CollectiveConvINS1_46MainloopSm90TmaGmmaWarpSpecializedImplicitGemmILS5_2ELi5ELi2EN4cute5tupleIJNSA_1CILi1EEESD_SD_EEENS1_36KernelImplicitTmaWarpSpecializedSm90ELi1EEENSB_IJNSC_ILi256EEENSB_IJNSC_ILi64EEEEEESJ_EEENS_6half_tESL_NSA_8TiledMMAINSA_8MMA_AtomIJNSA_4SM904GMMA25MMA_64x64x16_F32F16F16_SSILNSP_5MajorE1ELSR_1ELNSP_7ScaleInE1ELSS_1EEEEEENSA_6LayoutISE_NSB_IJNSC_ILi0EEESW_SW_EEEEENSB_IJNSA_10UnderscoreESZ_SZ_EEEEENS7_6detail26Sm90ImplicitGemmTileTraitsINSA_13SM90_TMA_LOADENSA_14ComposedLayoutINSA_7SwizzleILi3ELi4ELi3EEENSA_18smem_ptr_flag_bitsILi16EEENSV_INSB_IJNSB_IJSI_NSC_ILi4EEEEEENSB_IJNSC_ILi8EEES1C_EEENSB_IJSD_NSC_ILi5EEEEEEEEENSB_IJNSB_IJSD_NSC_ILi4096EEEEEENSB_IJSI_NSC_ILi512EEEEEENSB_IJSW_NSC_ILi16384EEEEEEEEEEEEEvEENS13_INSA_20SM90_TMA_LOAD_IM2COLENS15_IS17_S19_NSV_INSB_IJNSB_IJSI_SD_EEES1D_S1F_EEENSB_IJNSB_IJSD_SW_EEES1K_NSB_IJSW_S1H_EEEEEEEEEEvEEEENS_8epilogue10collective6detail29Sm90TmaWarpSpecializedAdapterINS22_15DefaultEpilogueISL_NSB_IJlNSB_IJSD_llEEESW_EEES27_NS21_6thread17LinearCombinationISL_Li1EffLNS28_9ScaleType4KindE0ELNS_15FloatRoundStyleE2ESL_EENS_4gemm15EpilogueDefaultEEEEEvvEEEEvNT_6ParamsE)
        /*0008*/ 	.word	0x000000a8


	//----- nvinfo : EIATTR_FRAME_SIZE
	.align		4
.L_12:
        /*000c*/ 	.byte	0x04, 0x11
        /*000e*/ 	.short	(.L_14 - .L_13)
	.align		4
.L_13:
        /*0010*/ 	.word	index@(_ZN7cutlass13device_kernelINS_4conv6kernel13ConvUniversalINS1_16ConvProblemShapeILNS1_8OperatorE2ELi2EEENS1_10collective14CollectiveConvINS1_46MainloopSm90TmaGmmaWarpSpecializedImplicitGemmILS5_2ELi5ELi2EN4cute5tupleIJNSA_1CILi1EEESD_SD_EEENS1_36KernelImplicitTmaWarpSpecializedSm90ELi1EEENSB_IJNSC_ILi256EEENSB_IJNSC_ILi64EEEEEESJ_EEENS_6half_tESL_NSA_8TiledMMAINSA_8MMA_AtomIJNSA_4SM904GMMA25MMA_64x64x16_F32F16F16_SSILNSP_5MajorE1ELSR_1ELNSP_7ScaleInE1ELSS_1EEEEEENSA_6LayoutISE_NSB_IJNSC_ILi0EEESW_SW_EEEEENSB_IJNSA_10UnderscoreESZ_SZ_EEEEENS7_6detail26Sm90ImplicitGemmTileTraitsINSA_13SM90_TMA_LOADENSA_14ComposedLayoutINSA_7SwizzleILi3ELi4ELi3EEENSA_18smem_ptr_flag_bitsILi16EEENSV_INSB_IJNSB_IJSI_NSC_ILi4EEEEEENSB_IJNSC_ILi8EEES1C_EEENSB_IJSD_NSC_ILi5EEEEEEEEENSB_IJNSB_IJSD_NSC_ILi4096EEEEEENSB_IJSI_NSC_ILi512EEEEEENSB_IJSW_NSC_ILi16384EEEEEEEEEEEEEvEENS13_INSA_20SM90_TMA_LOAD_IM2COLENS15_IS17_S19_NSV_INSB_IJNSB_IJSI_SD_EEES1D_S1F_EEENSB_IJNSB_IJSD_SW_EEES1K_NSB_IJSW_S1H_EEEEEEEEEEvEEEENS_8epilogue10collective6detail29Sm90TmaWarpSpecializedAdapterINS22_15DefaultEpilogueISL_NSB_IJlNSB_IJSD_llEEESW_EEES27_NS21_6thread17LinearCombinationISL_Li1EffLNS28_9ScaleType4KindE0ELNS_15FloatRoundStyleE2ESL_EENS_4gemm15EpilogueDefaultEEEEEvvEEEEvNT_6ParamsE)
        /*0014*/ 	.word	0x00000000


	//----- nvinfo : EIATTR_MIN_STACK_SIZE
	.align		4
.L_14:
        /*0018*/ 	.byte	0x04, 0x12
        /*001a*/ 	.short	(.L_16 - .L_15)
	.align		4
.L_15:
        /*001c*/ 	.word	index@(_ZN7cutlass13device_kernelINS_4conv6kernel13ConvUniversalINS1_16ConvProblemShapeILNS1_8OperatorE2ELi2EEENS1_10collective14CollectiveConvINS1_46MainloopSm90TmaGmmaWarpSpecializedImplicitGemmILS5_2ELi5ELi2EN4cute5tupleIJNSA_1CILi1EEESD_SD_EEENS1_36KernelImplicitTmaWarpSpecializedSm90ELi1EEENSB_IJNSC_ILi256EEENSB_IJNSC_ILi64EEEEEESJ_EEENS_6half_tESL_NSA_8TiledMMAINSA_8MMA_AtomIJNSA_4SM904GMMA25MMA_64x64x16_F32F16F16_SSILNSP_5MajorE1ELSR_1ELNSP_7ScaleInE1ELSS_1EEEEEENSA_6LayoutISE_NSB_IJNSC_ILi0EEESW_SW_EEEEENSB_IJNSA_10UnderscoreESZ_SZ_EEEEENS7_6detail26Sm90ImplicitGemmTileTraitsINSA_13SM90_TMA_LOADENSA_14ComposedLayoutINSA_7SwizzleILi3ELi4ELi3EEENSA_18smem_ptr_flag_bitsILi16EEENSV_INSB_IJNSB_IJSI_NSC_ILi4EEEEEENSB_IJNSC_ILi8EEES1C_EEENSB_IJSD_NSC_ILi5EEEEEEEEENSB_IJNSB_IJSD_NSC_ILi4096EEEEEENSB_IJSI_NSC_ILi512EEEEEENSB_IJSW_NSC_ILi16384EEEEEEEEEEEEEvEENS13_INSA_20SM90_TMA_LOAD_IM2COLENS15_IS17_S19_NSV_INSB_IJNSB_IJSI_SD_EEES1D_S1F_EEENSB_IJNSB_IJSD_SW_EEES1K_NSB_IJSW_S1H_EEEEEEEEEEvEEEENS_8epilogue10collective6detail29Sm90TmaWarpSpecializedAdapterINS22_15DefaultEpilogueISL_NSB_IJlNSB_IJSD_llEEESW_EEES27_NS21_6thread17LinearCombinationISL_Li1EffLNS28_9ScaleType4KindE0ELNS_15FloatRoundStyleE2ESL_EENS_4gemm15EpilogueDefaultEEEEEvvEEEEvNT_6ParamsE)
        /*0020*/ 	.word	0x00000000
.L_16:


//--------------------- .nv.compat                --------------------------
	.section	.nv.compat,"",@"SHT_CUDA_COMPAT_INFO"
	.align	4
        /*0000*/ 	.byte	0x02, 0x09, 0x01, 0x00, 0x02, 0x02, 0x04, 0x00, 0x02, 0x05, 0x05, 0x00, 0x03, 0x07, 0x01, 0x01
        /*0010*/ 	.byte	0x02, 0x03, 0x01, 0x00, 0x02, 0x06, 0x01, 0x00, 0x04, 0x0b, 0x08, 0x00, 0x00, 0x00, 0x00, 0x00
        /*0020*/ 	.byte	0x00, 0x00, 0x00, 0x00


//--------------------- .nv.info._ZN7cutlass13device_kernelINS_4conv6kernel13ConvUniversalINS1_16ConvProblemShapeILNS1_8OperatorE2ELi2EEENS1_10collective14CollectiveConvINS1_46MainloopSm90TmaGmmaWarpSpecializedImplicitGemmILS5_2ELi5ELi2EN4cute5tupleIJNSA_1CILi1EEESD_SD_EEENS1_36KernelImplicitTmaWarpSpecializedSm90ELi1EEENSB_IJNSC_ILi256EEENSB_IJNSC_ILi64EEEEEESJ_EEENS_6half_tESL_NSA_8TiledMMAINSA_8MMA_AtomIJNSA_4SM904GMMA25MMA_64x64x16_F32F16F16_SSILNSP_5MajorE1ELSR_1ELNSP_7ScaleInE1ELSS_1EEEEEENSA_6LayoutISE_NSB_IJNSC_ILi0EEESW_SW_EEEEENSB_IJNSA_10UnderscoreESZ_SZ_EEEEENS7_6detail26Sm90ImplicitGemmTileTraitsINSA_13SM90_TMA_LOADENSA_14ComposedLayoutINSA_7SwizzleILi3ELi4ELi3EEENSA_18smem_ptr_flag_bitsILi16EEENSV_INSB_IJNSB_IJSI_NSC_ILi4EEEEEENSB_IJNSC_ILi8EEES1C_EEENSB_IJSD_NSC_ILi5EEEEEEEEENSB_IJNSB_IJSD_NSC_ILi4096EEEEEENSB_IJSI_NSC_ILi512EEEEEENSB_IJSW_NSC_ILi16384EEEEEEEEEEEEEvEENS13_INSA_20SM90_TMA_LOAD_IM2COLENS15_IS17_S19_NSV_INSB_IJNSB_IJSI_SD_EEES1D_S1F_EEENSB_IJNSB_IJSD_SW_EEES1K_NSB_IJSW_S1H_EEEEEEEEEEvEEEENS_8epilogue10collective6detail29Sm90TmaWarpSpecializedAdapterINS22_15DefaultEpilogueISL_NSB_IJlNSB_IJSD_llEEESW_EEES27_NS21_6thread17LinearCombinationISL_Li1EffLNS28_9ScaleType4KindE0ELNS_15FloatRoundStyleE2ESL_EENS_4gemm15EpilogueDefaultEEEEEvvEEEEvNT_6ParamsE --------------------------
	.section	.nv.info._ZN7cutlass13device_kernelINS_4conv6kernel13ConvUniversalINS1_16ConvProblemShapeILNS1_8OperatorE2ELi2EEENS1_10collective14CollectiveConvINS1_46MainloopSm90TmaGmmaWarpSpecializedImplicitGemmILS5_2ELi5ELi2EN4cute5tupleIJNSA_1CILi1EEESD_SD_EEENS1_36KernelImplicitTmaWarpSpecializedSm90ELi1EEENSB_IJNSC_ILi256EEENSB_IJNSC_ILi64EEEEEESJ_EEENS_6half_tESL_NSA_8TiledMMAINSA_8MMA_AtomIJNSA_4SM904GMMA25MMA_64x64x16_F32F16F16_SSILNSP_5MajorE1ELSR_1ELNSP_7ScaleInE1ELSS_1EEEEEENSA_6LayoutISE_NSB_IJNSC_ILi0EEESW_SW_EEEEENSB_IJNSA_10UnderscoreESZ_SZ_EEEEENS7_6detail26Sm90ImplicitGemmTileTraitsINSA_13SM90_TMA_LOADENSA_14ComposedLayoutINSA_7SwizzleILi3ELi4ELi3EEENSA_18smem_ptr_flag_bitsILi16EEENSV_INSB_IJNSB_IJSI_NSC_ILi4EEEEEENSB_IJNSC_ILi8EEES1C_EEENSB_IJSD_NSC_ILi5EEEEEEEEENSB_IJNSB_IJSD_NSC_ILi4096EEEEEENSB_IJSI_NSC_ILi512EEEEEENSB_IJSW_NSC_ILi16384EEEEEEEEEEEEEvEENS13_INSA_20SM90_TMA_LOAD_IM2COLENS15_IS17_S19_NSV_INSB_IJNSB_IJSI_SD_EEES1D_S1F_EEENSB_IJNSB_IJSD_SW_EEES1K_NSB_IJSW_S1H_EEEEEEEEEEvEEEENS_8epilogue10collective6detail29Sm90TmaWarpSpecializedAdapterINS22_15DefaultEpilogueISL_NSB_IJlNSB_IJSD_llEEESW_EEES27_NS21_6thread17LinearCombinationISL_Li1EffLNS28_9ScaleType4KindE0ELNS_15FloatRoundStyleE2ESL_EENS_4gemm15EpilogueDefaultEEEEEvvEEEEvNT_6ParamsE,"",@"SHT_CUDA_INFO"
	.sectionflags	@""
	.align	4


	//----- nvinfo : EIATTR_CUDA_API_VERSION
	.align		4
        /*0000*/ 	.byte	0x04, 0x37
        /*0002*/ 	.short	(.L_18 - .L_17)
.L_17:
        /*0004*/ 	.word	0x00000082


	//----- nvinfo : EIATTR_KPARAM_INFO
	.align		4
.L_18:
        /*0008*/ 	.byte	0x04, 0x17
        /*000a*/ 	.short	(.L_20 - .L_19)
.L_19:
        /*000c*/ 	.word	0x00000000
        /*0010*/ 	.short	0x0000
        /*0012*/ 	.short	0x0070
        /*0014*/ 	.byte	0x00, 0xf0, 0x01, 0x0e


	//----- nvinfo : EIATTR_SPARSE_MMA_MASK
	.align		4
.L_20:
        /*0018*/ 	.byte	0x03, 0x50
        /*001a*/ 	.short	0x0000


	//----- nvinfo : EIATTR_MAXREG_COUNT
	.align		4
        /*001c*/ 	.byte	0x03, 0x1b
        /*001e*/ 	.short	0x00ff


	//----- nvinfo : EIATTR_NUM_BARRIERS
	.align		4
        /*0020*/ 	.byte	0x02, 0x4c
        /*0022*/ 	.byte	0x01
	.zero		1


	//----- nvinfo : EIATTR_MERCURY_ISA_VERSION
	.align		4
        /*0024*/ 	.byte	0x03, 0x5f
        /*0026*/ 	.short	0x0101


	//----- nvinfo : EIATTR_COOP_GROUP_MASK_REGIDS
	.align		4
        /*0028*/ 	.byte	0x04, 0x29
        /*002a*/ 	.short	(.L_22 - .L_21)


	//   ....[0]....
.L_21:
        /*002c*/ 	.word	0xffffffff


	//   ....[1]....
        /*0030*/ 	.word	0xffffffff


	//   ....[2]....
        /*0034*/ 	.word	0xffffffff


	//----- nvinfo : EIATTR_COOP_GROUP_INSTR_OFFSETS
	.align		4
.L_22:
        /*0038*/ 	.byte	0x04, 0x28
        /*003a*/ 	.short	(.L_24 - .L_23)


	//   ....[0]....
.L_23:
        /*003c*/ 	.word	0x00000060


	//   ....[1]....
        /*0040*/ 	.word	0x00000070


	//   ....[2]....
        /*0044*/ 	.word	0x00000130


	//----- nvinfo : EIATTR_MBARRIER_INSTR_OFFSETS
	.align		4
.L_24:
        /*0048*/ 	.byte	0x04, 0x39
        /*004a*/ 	.short	(.L_26 - .L_25)


	//   ....[0]....
.L_25:
        /*004c*/ 	.word	0x00000250
        /*0050*/ 	.word	0x000000ff
        /*0054*/ 	.word	0x00032000
        /*0058*/ 	.short	0x0100
        /*005a*/ 	.byte	0x08
	.zero		1


	//   ....[1]....
        /*005c*/ 	.word	0x00000260
        /*0060*/ 	.word	0x000000ff
        /*0064*/ 	.word	0x00032028
        /*0068*/ 	.short	0x0100
        /*006a*/ 	.byte	0x08
	.zero		1


	//   ....[2]....
        /*006c*/ 	.word	0x00000270
        /*0070*/ 	.word	0x000000ff
        /*0074*/ 	.word	0x00032008
        /*0078*/ 	.short	0x0100
        /*007a*/ 	.byte	0x08
	.zero		1


	//   ....[3]....
        /*007c*/ 	.word	0x00000280
        /*0080*/ 	.word	0x000000ff
        /*0084*/ 	.word	0x00032030
        /*0088*/ 	.short	0x0100
        /*008a*/ 	.byte	0x08
	.zero		1


	//   ....[4]....
        /*008c*/ 	.word	0x00000290
        /*0090*/ 	.word	0x000000ff
        /*0094*/ 	.word	0x00032010
        /*0098*/ 	.short	0x0100
        /*009a*/ 	.byte	0x08
	.zero		1


	//   ....[5]....
        /*009c*/ 	.word	0x000002a0
        /*00a0*/ 	.word	0x000000ff
        /*00a4*/ 	.word	0x00032038
        /*00a8*/ 	.short	0x0100
        /*00aa*/ 	.byte	0x08
	.zero		1


	//   ....[6]....
        /*00ac*/ 	.word	0x000002b0
        /*00b0*/ 	.word	0x000000ff
        /*00b4*/ 	.word	0x00032018
        /*00b8*/ 	.short	0x0100
        /*00ba*/ 	.byte	0x08
	.zero		1


	//   ....[7]....
        /*00bc*/ 	.word	0x000002c0
        /*00c0*/ 	.word	0x000000ff
        /*00c4*/ 	.word	0x00032040
        /*00c8*/ 	.short	0x0100
        /*00ca*/ 	.byte	0x08
	.zero		1


	//   ....[8]....
        /*00cc*/ 	.word	0x000002d0
        /*00d0*/ 	.word	0x000000ff
        /*00d4*/ 	.word	0x00032020
        /*00d8*/ 	.short	0x0100
        /*00da*/ 	.byte	0x08
	.zero		1


	//   ....[9]....
        /*00dc*/ 	.word	0x000002e0
        /*00e0*/ 	.word	0x000000ff
        /*00e4*/ 	.word	0x00032048
        /*00e8*/ 	.short	0x0100
        /*00ea*/ 	.byte	0x08
	.zero		1


	//   ....[10]....
        /*00ec*/ 	.word	0x00000f10
        /*00f0*/ 	.word	0x00000008
        /*00f4*/ 	.word	0x00032000
        /*00f8*/ 	.short	0x010a
        /*00fa*/ 	.byte	0x3f
	.zero		1


	//   ....[11]....
        /*00fc*/ 	.word	0x00001570
        /*0100*/ 	.word	0x00000009
        /*0104*/ 	.word	0x00032000
        /*0108*/ 	.short	0x010a
        /*010a*/ 	.byte	0x3f
	.zero		1


	//   ....[12]....
        /*010c*/ 	.word	0x00001a90
        /*0110*/ 	.word	0x000000ff
        /*0114*/ 	.word	0x00000000
        /*0118*/ 	.short	0x0101
        /*011a*/ 	.byte	0x09
	.zero		1


	//   ....[13]....
        /*011c*/ 	.word	0x00001ca0
        /*0120*/ 	.word	0x00000005
        /*0124*/ 	.word	0x00000000
        /*0128*/ 	.short	0x0101
        /*012a*/ 	.byte	0x3f
	.zero		1


	//   ....[14]....
        /*012c*/ 	.word	0x0000c840
        /*0130*/ 	.word	0x00000007
        /*0134*/ 	.word	0x00032028
        /*0138*/ 	.short	0x010a
        /*013a*/ 	.byte	0x3f
	.zero		1


	//   ....[15]....
        /*013c*/ 	.word	0x0000ced0
        /*0140*/ 	.word	0x00000003
        /*0144*/ 	.word	0x00000000
        /*0148*/ 	.short	0x010a
        /*014a*/ 	.byte	0x3f
	.zero		1


	//   ....[16]....
        /*014c*/ 	.word	0x0000cf80
        /*0150*/ 	.word	0x00000000
        /*0154*/ 	.word	0x00000000
        /*0158*/ 	.short	0x010a
        /*015a*/ 	.byte	0x3f
	.zero		1


	//   ....[17]....
        /*015c*/ 	.word	0x0000d030
        /*0160*/ 	.word	0x00000000
        /*0164*/ 	.word	0x00000000
        /*0168*/ 	.short	0x010a
        /*016a*/ 	.byte	0x3f
	.zero		1


	//   ....[18]....
        /*016c*/ 	.word	0x0000d0e0
        /*0170*/ 	.word	0x00000000
        /*0174*/ 	.word	0x00000000
        /*0178*/ 	.short	0x010a
        /*017a*/ 	.byte	0x3f
	.zero		1


	//   ....[19]....
        /*017c*/ 	.word	0x0000d190
        /*0180*/ 	.word	0x00000005
        /*0184*/ 	.word	0x00000000
        /*0188*/ 	.short	0x010a
        /*018a*/ 	.byte	0x3f
	.zero		1


	//----- nvinfo : EIATTR_NUM_MBARRIERS
	.align		4
.L_26:
        /*018c*/ 	.byte	0x03, 0x38
        /*018e*/ 	.short	0x000a


	//----- nvinfo : EIATTR_EXIT_INSTR_OFFSETS
	.align		4
        /*0190*/ 	.byte	0x04, 0x1c
        /*0192*/ 	.short	(.L_28 - .L_27)


	//   ....[0]....
.L_27:
        /*0194*/ 	.word	0x00000a40


	//   ....[1]....
        /*0198*/ 	.word	0x00001ee0


	//   ....[2]....
        /*019c*/ 	.word	0x00001fe0


	//   ....[3]....
        /*01a0*/ 	.word	0x00009390


	//   ....[4]....
        /*01a4*/ 	.word	0x000093d0


	//   ....[5]....
        /*01a8*/ 	.word	0x0000c5e0


	//   ....[6]....
        /*01ac*/ 	.word	0x0000c620


	//   ....[7]....
        /*01b0*/ 	.word	0x0000c640


	//   ....[8]....
        /*01b4*/ 	.word	0x0000cdc0


	//   ....[9]....
        /*01b8*/ 	.word	0x0000d1c0


	//----- nvinfo : EIATTR_MAX_THREADS
	.align		4
.L_28:
        /*01bc*/ 	.byte	0x04, 0x05
        /*01be*/ 	.short	(.L_30 - .L_29)
.L_29:
        /*01c0*/ 	.word	0x00000100
        /*01c4*/ 	.word	0x00000001
        /*01c8*/ 	.word	0x00000001


	//----- nvinfo : EIATTR_CRS_STACK_SIZE
	.align		4
.L_30:
        /*01cc*/ 	.byte	0x04, 0x1e
        /*01ce*/ 	.short	(.L_32 - .L_31)
.L_31:
        /*01d0*/ 	.word	0x00000000


	//----- nvinfo : EIATTR_CBANK_PARAM_SIZE
	.align		4
.L_32:
        /*01d4*/ 	.byte	0x03, 0x19
        /*01d6*/ 	.short	0x03f0


	//----- nvinfo : EIATTR_PARAM_CBANK
	.align		4
        /*01d8*/ 	.byte	0x04, 0x0a
        /*01da*/ 	.short	(.L_34 - .L_33)
	.align		4
.L_33:
        /*01dc*/ 	.word	index@(.nv.constant0._ZN7cutlass13device_kernelINS_4conv6kernel13ConvUniversalINS1_16ConvProblemShapeILNS1_8OperatorE2ELi2EEENS1_10collective14CollectiveConvINS1_46MainloopSm90TmaGmmaWarpSpecializedImplicitGemmILS5_2ELi5ELi2EN4cute5tupleIJNSA_1CILi1EEESD_SD_EEENS1_36KernelImplicitTmaWarpSpecializedSm90ELi1EEENSB_IJNSC_ILi256EEENSB_IJNSC_ILi64EEEEEESJ_EEENS_6half_tESL_NSA_8TiledMMAINSA_8MMA_AtomIJNSA_4SM904GMMA25MMA_64x64x16_F32F16F16_SSILNSP_5MajorE1ELSR_1ELNSP_7ScaleInE1ELSS_1EEEEEENSA_6LayoutISE_NSB_IJNSC_ILi0EEESW_SW_EEEEENSB_IJNSA_10UnderscoreESZ_SZ_EEEEENS7_6detail26Sm90ImplicitGemmTileTraitsINSA_13SM90_TMA_LOADENSA_14ComposedLayoutINSA_7SwizzleILi3ELi4ELi3EEENSA_18smem_ptr_flag_bitsILi16EEENSV_INSB_IJNSB_IJSI_NSC_ILi4EEEEEENSB_IJNSC_ILi8EEES1C_EEENSB_IJSD_NSC_ILi5EEEEEEEEENSB_IJNSB_IJSD_NSC_ILi4096EEEEEENSB_IJSI_NSC_ILi512EEEEEENSB_IJSW_NSC_ILi16384EEEEEEEEEEEEEvEENS13_INSA_20SM90_TMA_LOAD_IM2COLENS15_IS17_S19_NSV_INSB_IJNSB_IJSI_SD_EEES1D_S1F_EEENSB_IJNSB_IJSD_SW_EEES1K_NSB_IJSW_S1H_EEEEEEEEEEvEEEENS_8epilogue10collective6detail29Sm90TmaWarpSpecializedAdapterINS22_15DefaultEpilogueISL_NSB_IJlNSB_IJSD_llEEESW_EEES27_NS21_6thread17LinearCombinationISL_Li1EffLNS28_9ScaleType4KindE0ELNS_15FloatRoundStyleE2ESL_EENS_4gemm15EpilogueDefaultEEEEEvvEEEEvNT_6ParamsE)
        /*01e0*/ 	.short	0x0210
        /*01e2*/ 	.short	0x03f0


	//----- nvinfo : EIATTR_SW_WAR
	.align		4
.L_34:
        /*01e4*/ 	.byte	0x04, 0x36
        /*01e6*/ 	.short	(.L_36 - .L_35)
.L_35:
        /*01e8*/ 	.word	0x00000008
.L_36:


//--------------------- .nv.callgraph             --------------------------
	.section	.nv.callgraph,"",@"SHT_CUDA_CALLGRAPH"
	.align	4
	.sectionentsize	8
	.align		4
        /*0000*/ 	.word	0x00000000
	.align		4
        /*0004*/ 	.word	0xffffffff
	.align		4
        /*0008*/ 	.word	0x00000000
	.align		4
        /*000c*/ 	.word	0xfffffffe
	.align		4
        /*0010*/ 	.word	0x00000000
	.align		4
        /*0014*/ 	.word	0xfffffffd
	.align		4
        /*0018*/ 	.word	0x00000000
	.align		4
        /*001c*/ 	.word	0xfffffffc


//--------------------- .nv.constant4             --------------------------
	.section	.nv.constant4,"a",@progbits
	.align	8
	.align		8
.nv.constant4:
        /*0000*/ 	.dword	_ZN39_INTERNAL_6f4655fd_4_k_cu_32e03bb7_30934cuda3std3__45__cpo5beginE
	.align		8
        /*0008*/ 	.dword	_ZN39_INTERNAL_6f4655fd_4_k_cu_32e03bb7_30934cuda3std3__45__cpo3endE
	.align		8
        /*0010*/ 	.dword	_ZN39_INTERNAL_6f4655fd_4_k_cu_32e03bb7_30934cuda3std3__45__cpo6cbeginE
	.align		8
        /*0018*/ 	.dword	_ZN39_INTERNAL_6f4655fd_4_k_cu_32e03bb7_30934cuda3std3__45__cpo4cendE
	.align		8
        /*0020*/ 	.dword	_ZN39_INTERNAL_6f4655fd_4_k_cu_32e03bb7_30934cuda3std3__441_GLOBAL__N__6f4655fd_4_k_cu_32e03bb7_30936ignoreE
	.align		8
        /*0028*/ 	.dword	_ZN39_INTERNAL_6f4655fd_4_k_cu_32e03bb7_30934cuda3std3__419piecewise_constructE
	.align		8
        /*0030*/ 	.dword	_ZN39_INTERNAL_6f4655fd_4_k_cu_32e03bb7_30934cuda3std3__48in_placeE
	.align		8
        /*0038*/ 	.dword	_ZN39_INTERNAL_6f4655fd_4_k_cu_32e03bb7_30934cuda3std6ranges3__45__cpo4swapE
	.align		8
        /*0040*/ 	.dword	_ZN39_INTERNAL_6f4655fd_4_k_cu_32e03bb7_30934cuda3std6ranges3__45__cpo9iter_moveE
	.align		8
        /*0048*/ 	.dword	_ZN39_INTERNAL_6f4655fd_4_k_cu_32e03bb7_30934cute7productE
	.align		8
        /*0050*/ 	.dword	_ZN39_INTERNAL_6f4655fd_4_k_cu_32e03bb7_30934cute1_E


//--------------------- .text._ZN7cutlass13device_kernelINS_4conv6kernel13ConvUniversalINS1_16ConvProblemShapeILNS1_8OperatorE2ELi2EEENS1_10collective14CollectiveConvINS1_46MainloopSm90TmaGmmaWarpSpecializedImplicitGemmILS5_2ELi5ELi2EN4cute5tupleIJNSA_1CILi1EEESD_SD_EEENS1_36KernelImplicitTmaWarpSpecializedSm90ELi1EEENSB_IJNSC_ILi256EEENSB_IJNSC_ILi64EEEEEESJ_EEENS_6half_tESL_NSA_8TiledMMAINSA_8MMA_AtomIJNSA_4SM904GMMA25MMA_64x64x16_F32F16F16_SSILNSP_5MajorE1ELSR_1ELNSP_7ScaleInE1ELSS_1EEEEEENSA_6LayoutISE_NSB_IJNSC_ILi0EEESW_SW_EEEEENSB_IJNSA_10UnderscoreESZ_SZ_EEEEENS7_6detail26Sm90ImplicitGemmTileTraitsINSA_13SM90_TMA_LOADENSA_14ComposedLayoutINSA_7SwizzleILi3ELi4ELi3EEENSA_18smem_ptr_flag_bitsILi16EEENSV_INSB_IJNSB_IJSI_NSC_ILi4EEEEEENSB_IJNSC_ILi8EEES1C_EEENSB_IJSD_NSC_ILi5EEEEEEEEENSB_IJNSB_IJSD_NSC_ILi4096EEEEEENSB_IJSI_NSC_ILi512EEEEEENSB_IJSW_NSC_ILi16384EEEEEEEEEEEEEvEENS13_INSA_20SM90_TMA_LOAD_IM2COLENS15_IS17_S19_NSV_INSB_IJNSB_IJSI_SD_EEES1D_S1F_EEENSB_IJNSB_IJSD_SW_EEES1K_NSB_IJSW_S1H_EEEEEEEEEEvEEEENS_8epilogue10collective6detail29Sm90TmaWarpSpecializedAdapterINS22_15DefaultEpilogueISL_NSB_IJlNSB_IJSD_llEEESW_EEES27_NS21_6thread17LinearCombinationISL_Li1EffLNS28_9ScaleType4KindE0ELNS_15FloatRoundStyleE2ESL_EENS_4gemm15EpilogueDefaultEEEEEvvEEEEvNT_6ParamsE --------------------------
	.section	.text._ZN7cutlass13device_kernelINS_4conv6kernel13ConvUniversalINS1_16ConvProblemShapeILNS1_8OperatorE2ELi2EEENS1_10collective14CollectiveConvINS1_46MainloopSm90TmaGmmaWarpSpecializedImplicitGemmILS5_2ELi5ELi2EN4cute5tupleIJNSA_1CILi1EEESD_SD_EEENS1_36KernelImplicitTmaWarpSpecializedSm90ELi1EEENSB_IJNSC_ILi256EEENSB_IJNSC_ILi64EEEEEESJ_EEENS_6half_tESL_NSA_8TiledMMAINSA_8MMA_AtomIJNSA_4SM904GMMA25MMA_64x64x16_F32F16F16_SSILNSP_5MajorE1ELSR_1ELNSP_7ScaleInE1ELSS_1EEEEEENSA_6LayoutISE_NSB_IJNSC_ILi0EEESW_SW_EEEEENSB_IJNSA_10UnderscoreESZ_SZ_EEEEENS7_6detail26Sm90ImplicitGemmTileTraitsINSA_13SM90_TMA_LOADENSA_14ComposedLayoutINSA_7SwizzleILi3ELi4ELi3EEENSA_18smem_ptr_flag_bitsILi16EEENSV_INSB_IJNSB_IJSI_NSC_ILi4EEEEEENSB_IJNSC_ILi8EEES1C_EEENSB_IJSD_NSC_ILi5EEEEEEEEENSB_IJNSB_IJSD_NSC_ILi4096EEEEEENSB_IJSI_NSC_ILi512EEEEEENSB_IJSW_NSC_ILi16384EEEEEEEEEEEEEvEENS13_INSA_20SM90_TMA_LOAD_IM2COLENS15_IS17_S19_NSV_INSB_IJNSB_IJSI_SD_EEES1D_S1F_EEENSB_IJNSB_IJSD_SW_EEES1K_NSB_IJSW_S1H_EEEEEEEEEEvEEEENS_8epilogue10collective6detail29Sm90TmaWarpSpecializedAdapterINS22_15DefaultEpilogueISL_NSB_IJlNSB_IJSD_llEEESW_EEES27_NS21_6thread17LinearCombinationISL_Li1EffLNS28_9ScaleType4KindE0ELNS_15FloatRoundStyleE2ESL_EENS_4gemm15EpilogueDefaultEEEEEvvEEEEvNT_6ParamsE,"ax",@progbits
	.align	128
.text._ZN7cutlass13device_kernelINS_4conv6kernel13ConvUniversalINS1_16ConvProblemShapeILNS1_8OperatorE2ELi2EEENS1_10collective14CollectiveConvINS1_46MainloopSm90TmaGmmaWarpSpecializedImplicitGemmILS5_2ELi5ELi2EN4cute5tupleIJNSA_1CILi1EEESD_SD_EEENS1_36KernelImplicitTmaWarpSpecializedSm90ELi1EEENSB_IJNSC_ILi256EEENSB_IJNSC_ILi64EEEEEESJ_EEENS_6half_tESL_NSA_8TiledMMAINSA_8MMA_AtomIJNSA_4SM904GMMA25MMA_64x64x16_F32F16F16_SSILNSP_5MajorE1ELSR_1ELNSP_7ScaleInE1ELSS_1EEEEEENSA_6LayoutISE_NSB_IJNSC_ILi0EEESW_SW_EEEEENSB_IJNSA_10UnderscoreESZ_SZ_EEEEENS7_6detail26Sm90ImplicitGemmTileTraitsINSA_13SM90_TMA_LOADENSA_14ComposedLayoutINSA_7SwizzleILi3ELi4ELi3EEENSA_18smem_ptr_flag_bitsILi16EEENSV_INSB_IJNSB_IJSI_NSC_ILi4EEEEEENSB_IJNSC_ILi8EEES1C_EEENSB_IJSD_NSC_ILi5EEEEEEEEENSB_IJNSB_IJSD_NSC_ILi4096EEEEEENSB_IJSI_NSC_ILi512EEEEEENSB_IJSW_NSC_ILi16384EEEEEEEEEEEEEvEENS13_INSA_20SM90_TMA_LOAD_IM2COLENS15_IS17_S19_NSV_INSB_IJNSB_IJSI_SD_EEES1D_S1F_EEENSB_IJNSB_IJSD_SW_EEES1K_NSB_IJSW_S1H_EEEEEEEEEEvEEEENS_8epilogue10collective6detail29Sm90TmaWarpSpecializedAdapterINS22_15DefaultEpilogueISL_NSB_IJlNSB_IJSD_llEEESW_EEES27_NS21_6thread17LinearCombinationISL_Li1EffLNS28_9ScaleType4KindE0ELNS_15FloatRoundStyleE2ESL_EENS_4gemm15EpilogueDefaultEEEEEvvEEEEvNT_6ParamsE:
        .type           _ZN7cutlass13device_kernelINS_4conv6kernel13ConvUniversalINS1_16ConvProblemShapeILNS1_8OperatorE2ELi2EEENS1_10collective14CollectiveConvINS1_46MainloopSm90TmaGmmaWarpSpecializedImplicitGemmILS5_2ELi5ELi2EN4cute5tupleIJNSA_1CILi1EEESD_SD_EEENS1_36KernelImplicitTmaWarpSpecializedSm90ELi1EEENSB_IJNSC_ILi256EEENSB_IJNSC_ILi64EEEEEESJ_EEENS_6half_tESL_NSA_8TiledMMAINSA_8MMA_AtomIJNSA_4SM904GMMA25MMA_64x64x16_F32F16F16_SSILNSP_5MajorE1ELSR_1ELNSP_7ScaleInE1ELSS_1EEEEEENSA_6LayoutISE_NSB_IJNSC_ILi0EEESW_SW_EEEEENSB_IJNSA_10UnderscoreESZ_SZ_EEEEENS7_6detail26Sm90ImplicitGemmTileTraitsINSA_13SM90_TMA_LOADENSA_14ComposedLayoutINSA_7SwizzleILi3ELi4ELi3EEENSA_18smem_ptr_flag_bitsILi16EEENSV_INSB_IJNSB_IJSI_NSC_ILi4EEEEEENSB_IJNSC_ILi8EEES1C_EEENSB_IJSD_NSC_ILi5EEEEEEEEENSB_IJNSB_IJSD_NSC_ILi4096EEEEEENSB_IJSI_NSC_ILi512EEEEEENSB_IJSW_NSC_ILi16384EEEEEEEEEEEEEvEENS13_INSA_20SM90_TMA_LOAD_IM2COLENS15_IS17_S19_NSV_INSB_IJNSB_IJSI_SD_EEES1D_S1F_EEENSB_IJNSB_IJSD_SW_EEES1K_NSB_IJSW_S1H_EEEEEEEEEEvEEEENS_8epilogue10collective6detail29Sm90TmaWarpSpecializedAdapterINS22_15DefaultEpilogueISL_NSB_IJlNSB_IJSD_llEEESW_EEES27_NS21_6thread17LinearCombinationISL_Li1EffLNS28_9ScaleType4KindE0ELNS_15FloatRoundStyleE2ESL_EENS_4gemm15EpilogueDefaultEEEEEvvEEEEvNT_6ParamsE,@function
        .size           _ZN7cutlass13device_kernelINS_4conv6kernel13ConvUniversalINS1_16ConvProblemShapeILNS1_8OperatorE2ELi2EEENS1_10collective14CollectiveConvINS1_46MainloopSm90TmaGmmaWarpSpecializedImplicitGemmILS5_2ELi5ELi2EN4cute5tupleIJNSA_1CILi1EEESD_SD_EEENS1_36KernelImplicitTmaWarpSpecializedSm90ELi1EEENSB_IJNSC_ILi256EEENSB_IJNSC_ILi64EEEEEESJ_EEENS_6half_tESL_NSA_8TiledMMAINSA_8MMA_AtomIJNSA_4SM904GMMA25MMA_64x64x16_F32F16F16_SSILNSP_5MajorE1ELSR_1ELNSP_7ScaleInE1ELSS_1EEEEEENSA_6LayoutISE_NSB_IJNSC_ILi0EEESW_SW_EEEEENSB_IJNSA_10UnderscoreESZ_SZ_EEEEENS7_6detail26Sm90ImplicitGemmTileTraitsINSA_13SM90_TMA_LOADENSA_14ComposedLayoutINSA_7SwizzleILi3ELi4ELi3EEENSA_18smem_ptr_flag_bitsILi16EEENSV_INSB_IJNSB_IJSI_NSC_ILi4EEEEEENSB_IJNSC_ILi8EEES1C_EEENSB_IJSD_NSC_ILi5EEEEEEEEENSB_IJNSB_IJSD_NSC_ILi4096EEEEEENSB_IJSI_NSC_ILi512EEEEEENSB_IJSW_NSC_ILi16384EEEEEEEEEEEEEvEENS13_INSA_20SM90_TMA_LOAD_IM2COLENS15_IS17_S19_NSV_INSB_IJNSB_IJSI_SD_EEES1D_S1F_EEENSB_IJNSB_IJSD_SW_EEES1K_NSB_IJSW_S1H_EEEEEEEEEEvEEEENS_8epilogue10collective6detail29Sm90TmaWarpSpecializedAdapterINS22_15DefaultEpilogueISL_NSB_IJlNSB_IJSD_llEEESW_EEES27_NS21_6thread17LinearCombinationISL_Li1EffLNS28_9ScaleType4KindE0ELNS_15FloatRoundStyleE2ESL_EENS_4gemm15EpilogueDefaultEEEEEvvEEEEvNT_6ParamsE,(.L_x_254 - _ZN7cutlass13device_kernelINS_4conv6kernel13ConvUniversalINS1_16ConvProblemShapeILNS1_8OperatorE2ELi2EEENS1_10collective14CollectiveConvINS1_46MainloopSm90TmaGmmaWarpSpecializedImplicitGemmILS5_2ELi5ELi2EN4cute5tupleIJNSA_1CILi1EEESD_SD_EEENS1_36KernelImplicitTmaWarpSpecializedSm90ELi1EEENSB_IJNSC_ILi256EEENSB_IJNSC_ILi64EEEEEESJ_EEENS_6half_tESL_NSA_8TiledMMAINSA_8MMA_AtomIJNSA_4SM904GMMA25MMA_64x64x16_F32F16F16_SSILNSP_5MajorE1ELSR_1ELNSP_7ScaleInE1ELSS_1EEEEEENSA_6LayoutISE_NSB_IJNSC_ILi0EEESW_SW_EEEEENSB_IJNSA_10UnderscoreESZ_SZ_EEEEENS7_6detail26Sm90ImplicitGemmTileTraitsINSA_13SM90_TMA_LOADENSA_14ComposedLayoutINSA_7SwizzleILi3ELi4ELi3EEENSA_18smem_ptr_flag_bitsILi16EEENSV_INSB_IJNSB_IJSI_NSC_ILi4EEEEEENSB_IJNSC_ILi8EEES1C_EEENSB_IJSD_NSC_ILi5EEEEEEEEENSB_IJNSB_IJSD_NSC_ILi4096EEEEEENSB_IJSI_NSC_ILi512EEEEEENSB_IJSW_NSC_ILi16384EEEEEEEEEEEEEvEENS13_INSA_20SM90_TMA_LOAD_IM2COLENS15_IS17_S19_NSV_INSB_IJNSB_IJSI_SD_EEES1D_S1F_EEENSB_IJNSB_IJSD_SW_EEES1K_NSB_IJSW_S1H_EEEEEEEEEEvEEEENS_8epilogue10collective6detail29Sm90TmaWarpSpecializedAdapterINS22_15DefaultEpilogueISL_NSB_IJlNSB_IJSD_llEEESW_EEES27_NS21_6thread17LinearCombinationISL_Li1EffLNS28_9ScaleType4KindE0ELNS_15FloatRoundStyleE2ESL_EENS_4gemm15EpilogueDefaultEEEEEvvEEEEvNT_6ParamsE)
        .other          _ZN7cutlass13device_kernelINS_4conv6kernel13ConvUniversalINS1_16ConvProblemShapeILNS1_8OperatorE2ELi2EEENS1_10collective14CollectiveConvINS1_46MainloopSm90TmaGmmaWarpSpecializedImplicitGemmILS5_2ELi5ELi2EN4cute5tupleIJNSA_1CILi1EEESD_SD_EEENS1_36KernelImplicitTmaWarpSpecializedSm90ELi1EEENSB_IJNSC_ILi256EEENSB_IJNSC_ILi64EEEEEESJ_EEENS_6half_tESL_NSA_8TiledMMAINSA_8MMA_AtomIJNSA_4SM904GMMA25MMA_64x64x16_F32F16F16_SSILNSP_5MajorE1ELSR_1ELNSP_7ScaleInE1ELSS_1EEEEEENSA_6LayoutISE_NSB_IJNSC_ILi0EEESW_SW_EEEEENSB_IJNSA_10UnderscoreESZ_SZ_EEEEENS7_6detail26Sm90ImplicitGemmTileTraitsINSA_13SM90_TMA_LOADENSA_14ComposedLayoutINSA_7SwizzleILi3ELi4ELi3EEENSA_18smem_ptr_flag_bitsILi16EEENSV_INSB_IJNSB_IJSI_NSC_ILi4EEEEEENSB_IJNSC_ILi8EEES1C_EEENSB_IJSD_NSC_ILi5EEEEEEEEENSB_IJNSB_IJSD_NSC_ILi4096EEEEEENSB_IJSI_NSC_ILi512EEEEEENSB_IJSW_NSC_ILi16384EEEEEEEEEEEEEvEENS13_INSA_20SM90_TMA_LOAD_IM2COLENS15_IS17_S19_NSV_INSB_IJNSB_IJSI_SD_EEES1D_S1F_EEENSB_IJNSB_IJSD_SW_EEES1K_NSB_IJSW_S1H_EEEEEEEEEEvEEEENS_8epilogue10collective6detail29Sm90TmaWarpSpecializedAdapterINS22_15DefaultEpilogueISL_NSB_IJlNSB_IJSD_llEEESW_EEES27_NS21_6thread17LinearCombinationISL_Li1EffLNS28_9ScaleType4KindE0ELNS_15FloatRoundStyleE2ESL_EENS_4gemm15EpilogueDefaultEEEEEvvEEEEvNT_6ParamsE,@"STO_CUDA_ENTRY STV_DEFAULT"
_ZN7cutlass13device_kernelINS_4conv6kernel13ConvUniversalINS1_16ConvProblemShapeILNS1_8OperatorE2ELi2EEENS1_10collective14CollectiveConvINS1_46MainloopSm90TmaGmmaWarpSpecializedImplicitGemmILS5_2ELi5ELi2EN4cute5tupleIJNSA_1CILi1EEESD_SD_EEENS1_36KernelImplicitTmaWarpSpecializedSm90ELi1EEENSB_IJNSC_ILi256EEENSB_IJNSC_ILi64EEEEEESJ_EEENS_6half_tESL_NSA_8TiledMMAINSA_8MMA_AtomIJNSA_4SM904GMMA25MMA_64x64x16_F32F16F16_SSILNSP_5MajorE1ELSR_1ELNSP_7ScaleInE1ELSS_1EEEEEENSA_6LayoutISE_NSB_IJNSC_ILi0EEESW_SW_EEEEENSB_IJNSA_10UnderscoreESZ_SZ_EEEEENS7_6detail26Sm90ImplicitGemmTileTraitsINSA_13SM90_TMA_LOADENSA_14ComposedLayoutINSA_7SwizzleILi3ELi4ELi3EEENSA_18smem_ptr_flag_bitsILi16EEENSV_INSB_IJNSB_IJSI_NSC_ILi4EEEEEENSB_IJNSC_ILi8EEES1C_EEENSB_IJSD_NSC_ILi5EEEEEEEEENSB_IJNSB_IJSD_NSC_ILi4096EEEEEENSB_IJSI_NSC_ILi512EEEEEENSB_IJSW_NSC_ILi16384EEEEEEEEEEEEEvEENS13_INSA_20SM90_TMA_LOAD_IM2COLENS15_IS17_S19_NSV_INSB_IJNSB_IJSI_SD_EEES1D_S1F_EEENSB_IJNSB_IJSD_SW_EEES1K_NSB_IJSW_S1H_EEEEEEEEEEvEEEENS_8epilogue10collective6detail29Sm90TmaWarpSpecializedAdapterINS22_15DefaultEpilogueISL_NSB_IJlNSB_IJSD_llEEESW_EEES27_NS21_6thread17LinearCombinationISL_Li1EffLNS28_9ScaleType4KindE0ELNS_15FloatRoundStyleE2ESL_EENS_4gemm15EpilogueDefaultEEEEEvvEEEEvNT_6ParamsE:
[----:B------:R-:W-:Y:S01]  /*0000*/  LDC R1, c[0x0][0x28] ;  /* 0x00000a00ff017b82 */ /* 0x000fe20000000800 */
[----:B------:R-:W0:Y:S01]  /*0010*/  S2R R12, SR_TID.X ;  /* 0x00000000000c7919 */ /* 0x000e220000002100 */
[----:B------:R-:W-:Y:S01]  /*0020*/  ELECT P0, URZ, PT ;  /* 0x00000000003f782f */ /* 0x000fe20003800000 */
[----:B------:R-:W-:Y:S01]  /*0030*/  BSSY B0, `(.L_x_0) ;  /* 0x000000f000007945 */ /* 0x000fe20003800000 */
[--C-:B0-----:R-:W-:Y:S02]  /*0040*/  SHF.R.U32.HI R0, RZ, 0x5, R12.reuse ;  /* 0x00000005ff007819 */ /* 0x101fe4000001160c */
[----:B------:R-:W-:-:S03]  /*0050*/  SHF.R.U32.HI R3, RZ, 0x7, R12 ;  /* 0x00000007ff037819 */ /* 0x000fc6000001160c */
[----:B------:R-:W0:Y:S04]  /*0060*/  SHFL.IDX PT, R2, R0, RZ, 0x1f ;  /* 0x00001fff00027589 */ /* 0x000e2800000e0000 */
[----:B------:R1:W2:Y:S01]  /*0070*/  SHFL.IDX PT, R8, R3, RZ, 0x1f ;  /* 0x00001fff03087589 */ /* 0x0002a200000e0000 */
[----:B0-----:R-:W-:-:S13]  /*0080*/  ISETP.NE.OR P0, PT, R2, RZ, !P0 ;  /* 0x000000ff0200720c */ /* 0x001fda0004705670 */
[----:B-12---:R-:W-:Y:S05]  /*0090*/  @P0 BRA `(.L_x_1) ;  /* 0x0000000000200947 */ /* 0x006fea0003800000 */
[----:B------:R-:W-:Y:S02]  /*00a0*/  ULDC.64 UR4, c[0x0][0x198] ;  /* 0x0000660000047ab9 */ /* 0x000fe40000000a00 */
[----:B------:R-:W-:Y:S02]  /*00b0*/  UIADD3 UR6, UP0, UR4, 0xf0, URZ ;  /* 0x000000f004067890 */ /* 0x000fe4000ff1e03f */
[----:B------:R-:W-:Y:S02]  /*00c0*/  UIADD3 UR4, UP1, UR4, 0x1f0, URZ ;  /* 0x000001f004047890 */ /* 0x000fe4000ff3e03f */
[----:B------:R-:W-:Y:S02]  /*00d0*/  UIADD3.X UR7, URZ, UR5, URZ, UP0, !UPT ;  /* 0x000000053f077290 */ /* 0x000fe400087fe43f */
[----:B------:R-:W-:-:S07]  /*00e0*/  UIADD3.X UR5, URZ, UR5, URZ, UP1, !UPT ;  /* 0x000000053f057290 */ /* 0x000fce0008ffe43f */
[----:B------:R0:W-:Y:S02]  /*00f0*/  UTMACCTL.PF [UR6] ;  /* 0x00000000060079b9 */ /* 0x0001e40008040000 */
[----:B------:R0:W-:Y:S02]  /*0100*/  UTMACCTL.PF [UR4] ;  /* 0x00000000040079b9 */ /* 0x0001e40008040000 */
[----:B0-----:R-:W-:Y:S01]  /*0110*/  NOP ;  /* 0x0000000000007918 */ /* 0x001fe20000000000 */
.L_x_1:
[----:B------:R-:W-:Y:S05]  /*0120*/  BSYNC B0 ;  /* 0x0000000000007941 */ /* 0x000fea0003800000 */
.L_x_0:
[----:B------:R-:W0:Y:S01]  /*0130*/  SHFL.IDX PT, R0, R0, RZ, 0x1f ;  /* 0x00001fff00007589 */ /* 0x000e2200000e0000 */
[----:B------:R-:W-:-:S04]  /*0140*/  SHF.R.S32.HI R3, RZ, 0x1f, R2 ;  /* 0x0000001fff037819 */ /* 0x000fc80000011402 */
[----:B------:R-:W-:Y:S02]  /*0150*/  LEA.HI R3, R3, R2, RZ, 0x2 ;  /* 0x0000000203037211 */ /* 0x000fe400078f10ff */
[----:B0-----:R-:W-:-:S13]  /*0160*/  ISETP.NE.AND P0, PT, R0, RZ, PT ;  /* 0x000000ff0000720c */ /* 0x001fda0003f05270 */
[----:B------:R-:W-:Y:S05]  /*0170*/  @P0 BRA `(.L_x_2) ;  /* 0x0000000000600947 */ /* 0x000fea0003800000 */
[----:B------:R-:W0:Y:S01]  /*0180*/  S2UR UR8, SR_CgaCtaId ;  /* 0x00000000000879c3 */ /* 0x000e220000008800 */
[----:B------:R-:W-:Y:S01]  /*0190*/  UMOV UR4, 0x400 ;  /* 0x0000040000047882 */ /* 0x000fe20000000000 */
[----:B------:R-:W-:Y:S01]  /*01a0*/  UMOV UR5, 0x1 ;  /* 0x0000000100057882 */ /* 0x000fe20000000000 */
[----:B------:R-:W-:Y:S01]  /*01b0*/  UMOV UR6, 0x80 ;  /* 0x0000008000067882 */ /* 0x000fe20000000000 */
[----:B------:R-:W-:Y:S01]  /*01c0*/  ELECT P0, URZ, PT ;  /* 0x00000000003f782f */ /* 0x000fe20003800000 */
[----:B------:R-:W-:-:S04]  /*01d0*/  UIADD3 UR6, -UR6, 0x100000, URZ ;  /* 0x0010000006067890 */ /* 0x000fc8000fffe13f */
[----:B------:R-:W-:Y:S02]  /*01e0*/  USHF.L.U32 UR7, UR6, 0xb, URZ ;  /* 0x0000000b06077899 */ /* 0x000fe4000800063f */
[----:B------:R-:W-:Y:S02]  /*01f0*/  USHF.L.U32 UR6, UR6, 0x1, URZ ;  /* 0x0000000106067899 */ /* 0x000fe4000800063f */
[----:B0-----:R-:W-:Y:S02]  /*0200*/  ULEA UR8, UR8, UR4, 0x18 ;  /* 0x0000000408087291 */ /* 0x001fe4000f8ec03f */
[----:B------:R-:W-:-:S04]  /*0210*/  UIADD3 UR4, -UR5, 0x100000, URZ ;  /* 0x0010000005047890 */ /* 0x000fc8000fffe13f */
[----:B------:R-:W-:Y:S02]  /*0220*/  USHF.L.U32 UR5, UR4, 0xb, URZ ;  /* 0x0000000b04057899 */ /* 0x000fe4000800063f */
[----:B------:R-:W-:Y:S01]  /*0230*/  USHF.L.U32 UR4, UR4, 0x1, URZ ;  /* 0x0000000104047899 */ /* 0x000fe2000800063f */
[----:B------:R-:W0:Y:S11]  /*0240*/  FENCE.VIEW.ASYNC.S ;  /* 0x00000000000073c6 */ /* 0x000e360000000000 */
[----:B0-----:R0:W1:Y:S01]  /*0250*/  SYNCS.EXCH.64 URZ, [UR8+0x32000], UR4 ;  /* 0x03200004083f75b2 */ /* 0x0010620008000100 */
[----:B------:R0:W2:Y:S01]  /*0260*/  SYNCS.EXCH.64 URZ, [UR8+0x32028], UR6 ;  /* 0x03202806083f75b2 */ /* 0x0000a20008000100 */
[----:B------:R0:W3:Y:S01]  /*0270*/  SYNCS.EXCH.64 URZ, [UR8+0x32008], UR4 ;  /* 0x03200804083f75b2 */ /* 0x0000e20008000100 */
[----:B------:R0:W4:Y:S01]  /*0280*/  SYNCS.EXCH.64 URZ, [UR8+0x32030], UR6 ;  /* 0x03203006083f75b2 */ /* 0x0001220008000100 */
[----:B------:R0:W0:Y:S01]  /*0290*/  SYNCS.EXCH.64 URZ, [UR8+0x32010], UR4 ;  /* 0x03201004083f75b2 */ /* 0x0000220008000100 */
[----:B------:R0:W0:Y:S01]  /*02a0*/  SYNCS.EXCH.64 URZ, [UR8+0x32038], UR6 ;  /* 0x03203806083f75b2 */ /* 0x0000220008000100 */
[----:B------:R0:W0:Y:S01]  /*02b0*/  SYNCS.EXCH.64 URZ, [UR8+0x32018], UR4 ;  /* 0x03201804083f75b2 */ /* 0x0000220008000100 */
[----:B------:R0:W0:Y:S01]  /*02c0*/  SYNCS.EXCH.64 URZ, [UR8+0x32040], UR6 ;  /* 0x03204006083f75b2 */ /* 0x0000220008000100 */
[----:B------:R0:W0:Y:S01]  /*02d0*/  SYNCS.EXCH.64 URZ, [UR8+0x32020], UR4 ;  /* 0x03202004083f75b2 */ /* 0x0000220008000100 */
[----:B------:R0:W0:Y:S01]  /*02e0*/  SYNCS.EXCH.64 URZ, [UR8+0x32048], UR6 ;  /* 0x03204806083f75b2 */ /* 0x0000220008000100 */
[----:B------:R-:W-:Y:S01]  /*02f0*/  NOP ;  /* 0x0000000000007918 */ /* 0x000fe20000000000 */
.L_x_2:
[----:B0-----:R-:W-:Y:S01]  /*0300*/  ULDC.64 UR4, c[0x0][0x598] ;  /* 0x0001660000047ab9 */ /* 0x001fe20000000a00 */
[----:B------:R-:W-:Y:S01]  /*0310*/  LOP3.LUT R3, R3, 0xfffffffc, RZ, 0xc0, !PT ;  /* 0xfffffffc03037812 */ /* 0x000fe200078ec0ff */
[----:B------:R-:W-:Y:S01]  /*0320*/  NOP ;  /* 0x0000000000007918 */ /* 0x000fe20000000000 */
[----:B------:R-:W-:Y:S01]  /*0330*/  ISETP.NE.U32.AND P0, PT, RZ, UR4, PT ;  /* 0x00000004ff007c0c */ /* 0x000fe2000bf05070 */
[----:B------:R-:W-:Y:S01]  /*0340*/  NOP ;  /* 0x0000000000007918 */ /* 0x000fe20000000000 */
[----:B-1234-:R-:W-:Y:S01]  /*0350*/  BAR.SYNC.DEFER_BLOCKING 0x0 ;  /* 0x0000000000007b1d */ /* 0x01efe20000010000 */
[----:B------:R-:W-:Y:S01]  /*0360*/  IMAD.IADD R7, R2, 0x1, -R3 ;  /* 0x0000000102077824 */ /* 0x000fe200078e0a03 */
[----:B------:R-:W-:Y:S02]  /*0370*/  ISETP.NE.AND.EX P0, PT, RZ, UR5, PT, P0 ;  /* 0x00000005ff007c0c */ /* 0x000fe4000bf05300 */
[C---:B------:R-:W-:Y:S02]  /*0380*/  ISETP.NE.AND P2, PT, R8.reuse, 0x1, PT ;  /* 0x000000010800780c */ /* 0x040fe40003f45270 */
[----:B------:R-:W-:Y:S01]  /*0390*/  LOP3.LUT P1, RZ, R8, R7, RZ, 0xfc, !PT ;  /* 0x0000000708ff7212 */ /* 0x000fe2000782fcff */
[----:B------:R-:W-:-:S03]  /*03a0*/  ULDC.64 UR14, c[0x0][0x208] ;  /* 0x00008200000e7ab9 */ /* 0x000fc60000000a00 */
[----:B------:R-:W-:-:S04]  /*03b0*/  SEL R3, RZ, 0x1, P1 ;  /* 0x00000001ff037807 */ /* 0x000fc80000800000 */
[----:B------:R-:W-:Y:S01]  /*03c0*/  SEL R3, R3, 0x2, P2 ;  /* 0x0000000203037807 */ /* 0x000fe20001000000 */
[----:B------:R-:W-:Y:S06]  /*03d0*/  @!P0 BRA `(.L_x_3) ;  /* 0x00000000001c8947 */ /* 0x000fec0003800000 */
[----:B------:R-:W0:Y:S02]  /*03e0*/  LDC.64 R4, c[0x0][0x598] ;  /* 0x00016600ff047b82 */ /* 0x000e240000000a00 */
[----:B0-----:R-:W2:Y:S02]  /*03f0*/  LDG.E.64 R4, desc[UR14][R4.64] ;  /* 0x0000000e04047981 */ /* 0x001ea4000c1e1b00 */
[----:B--2---:R-:W-:-:S04]  /*0400*/  ISETP.NE.U32.AND P0, PT, R4, RZ, PT ;  /* 0x000000ff0400720c */ /* 0x004fc80003f05070 */
[----:B------:R-:W-:-:S13]  /*0410*/  ISETP.NE.AND.EX P0, PT, R5, RZ, PT, P0 ;  /* 0x000000ff0500720c */ /* 0x000fda0003f05300 */
[----:B------:R-:W-:Y:S05]  /*0420*/  @!P0 BRA `(.L_x_3) ;  /* 0x0000000000088947 */ /* 0x000fea0003800000 */
[----:B------:R2:W5:Y:S01]  /*0430*/  LD.E R0, desc[UR14][R4.64] ;  /* 0x0000000e04007980 */ /* 0x000562000c101900 */
[----:B------:R-:W-:Y:S05]  /*0440*/  BRA `(.L_x_4) ;  /* 0x0000000000207947 */ /* 0x000fea0003800000 */
.L_x_3:
[----:B------:R-:W-:Y:S02]  /*0450*/  ULDC.64 UR4, c[0x0][0x588] ;  /* 0x0001620000047ab9 */ /* 0x000fe40000000a00 */
[----:B------:R-:W-:-:S04]  /*0460*/  ISETP.NE.U32.AND P0, PT, RZ, UR4, PT ;  /* 0x00000004ff007c0c */ /* 0x000fc8000bf05070 */
[----:B------:R-:W-:-:S13]  /*0470*/  ISETP.NE.AND.EX P0, PT, RZ, UR5, PT, P0 ;  /* 0x00000005ff007c0c */ /* 0x000fda000bf05300 */
[----:B------:R-:W-:Y:S05]  /*0480*/  @!P0 BRA `(.L_x_5) ;  /* 0x00000000000c8947 */ /* 0x000fea0003800000 */
[----:B------:R-:W0:Y:S02]  /*0490*/  LDC.64 R4, c[0x0][0x588] ;  /* 0x00016200ff047b82 */ /* 0x000e240000000a00 */
[----:B0-----:R1:W5:Y:S01]  /*04a0*/  LDG.E R0, desc[UR14][R4.64] ;  /* 0x0000000e04007981 */ /* 0x001362000c1e1900 */
[----:B------:R-:W-:Y:S05]  /*04b0*/  BRA `(.L_x_4) ;  /* 0x0000000000047947 */ /* 0x000fea0003800000 */
.L_x_5:
[----:B------:R-:W0:Y:S02]  /*04c0*/  LDC R0, c[0x0][0x580] ;  /* 0x00016000ff007b82 */ /* 0x000e240000000800 */
.L_x_4:
[----:B------:R-:W-:Y:S02]  /*04d0*/  ULDC.64 UR4, c[0x0][0x5a0] ;  /* 0x0001680000047ab9 */ /* 0x000fe40000000a00 */
[----:B------:R-:W-:-:S04]  /*04e0*/  ISETP.NE.U32.AND P0, PT, RZ, UR4, PT ;  /* 0x00000004ff007c0c */ /* 0x000fc8000bf05070 */
[----:B------:R-:W-:-:S13]  /*04f0*/  ISETP.NE.AND.EX P0, PT, RZ, UR5, PT, P0 ;  /* 0x00000005ff007c0c */ /* 0x000fda000bf05300 */
[----:B------:R-:W-:Y:S05]  /*0500*/  @!P0 BRA `(.L_x_6) ;  /* 0x00000000001c8947 */ /* 0x000fea0003800000 */
[----:B-12---:R-:W1:Y:S02]  /*0510*/  LDC.64 R4, c[0x0][0x5a0] ;  /* 0x00016800ff047b82 */ /* 0x006e640000000a00 */
[----:B-1----:R-:W2:Y:S02]  /*0520*/  LDG.E.64 R4, desc[UR14][R4.64] ;  /* 0x0000000e04047981 */ /* 0x002ea4000c1e1b00 */
[----:B--2---:R-:W-:-:S04]  /*0530*/  ISETP.NE.U32.AND P0, PT, R4, RZ, PT ;  /* 0x000000ff0400720c */ /* 0x004fc80003f05070 */
[----:B------:R-:W-:-:S13]  /*0540*/  ISETP.NE.AND.EX P0, PT, R5, RZ, PT, P0 ;  /* 0x000000ff0500720c */ /* 0x000fda0003f05300 */
[----:B------:R-:W-:Y:S05]  /*0550*/  @!P0 BRA `(.L_x_6) ;  /* 0x0000000000088947 */ /* 0x000fea0003800000 */
[----:B------:R1:W5:Y:S01]  /*0560*/  LD.E R2, desc[UR14][R4.64] ;  /* 0x0000000e04027980 */ /* 0x000362000c101900 */
[----:B------:R-:W-:Y:S05]  /*0570*/  BRA `(.L_x_7) ;  /* 0x0000000000207947 */ /* 0x000fea0003800000 */
.L_x_6:
[----:B------:R-:W-:Y:S02]  /*0580*/  ULDC.64 UR4, c[0x0][0x590] ;  /* 0x0001640000047ab9 */ /* 0x000fe40000000a00 */
[----:B------:R-:W-:-:S04]  /*0590*/  ISETP.NE.U32.AND P0, PT, RZ, UR4, PT ;  /* 0x00000004ff007c0c */ /* 0x000fc8000bf05070 */
[----:B------:R-:W-:-:S13]  /*05a0*/  ISETP.NE.AND.EX P0, PT, RZ, UR5, PT, P0 ;  /* 0x00000005ff007c0c */ /* 0x000fda000bf05300 */
[----:B------:R-:W-:Y:S05]  /*05b0*/  @!P0 BRA `(.L_x_8) ;  /* 0x00000000000c8947 */ /* 0x000fea0003800000 */
[----:B-12---:R-:W1:Y:S02]  /*05c0*/  LDC.64 R4, c[0x0][0x590] ;  /* 0x00016400ff047b82 */ /* 0x006e640000000a00 */
[----:B-1----:R4:W5:Y:S01]  /*05d0*/  LDG.E R2, desc[UR14][R4.64] ;  /* 0x0000000e04027981 */ /* 0x002962000c1e1900 */
[----:B------:R-:W-:Y:S05]  /*05e0*/  BRA `(.L_x_7) ;  /* 0x0000000000047947 */ /* 0x000fea0003800000 */
.L_x_8:
[----:B------:R-:W3:Y:S02]  /*05f0*/  LDC R2, c[0x0][0x584] ;  /* 0x00016100ff027b82 */ /* 0x000ee40000000800 */
.L_x_7:
[----:B-12-4-:R-:W1:Y:S01]  /*0600*/  LDC R4, c[0x0][0x4c0] ;  /* 0x00013000ff047b82 */ /* 0x016e620000000800 */
[----:B------:R-:W2:Y:S07]  /*0610*/  S2R R13, SR_CTAID.Y ;  /* 0x00000000000d7919 */ /* 0x000eae0000002600 */
[----:B------:R-:W4:Y:S01]  /*0620*/  LDC R157, c[0x0][0x4c4] ;  /* 0x00013100ff9d7b82 */ /* 0x000f220000000800 */
[----:B-1----:R-:W-:-:S05]  /*0630*/  VIADD R4, R4, 0x3f ;  /* 0x0000003f04047836 */ /* 0x002fca0000000000 */
[----:B------:R-:W-:Y:S02]  /*0640*/  SHF.R.S32.HI R5, RZ, 0x1f, R4 ;  /* 0x0000001fff057819 */ /* 0x000fe40000011404 */
[----:B----4-:R-:W-:Y:S02]  /*0650*/  IABS R16, R157 ;  /* 0x0000009d00107213 */ /* 0x010fe40000000000 */
[----:B------:R-:W-:Y:S02]  /*0660*/  LEA.HI R5, R5, R4, RZ, 0x6 ;  /* 0x0000000405057211 */ /* 0x000fe400078f30ff */
[----:B------:R-:W1:Y:S02]  /*0670*/  I2F.RP R10, R16 ;  /* 0x00000010000a7306 */ /* 0x000e640000209400 */
[----:B------:R-:W-:-:S04]  /*0680*/  SHF.R.S32.HI R6, RZ, 0x6, R5 ;  /* 0x00000006ff067819 */ /* 0x000fc80000011405 */
[-C--:B------:R-:W-:Y:S02]  /*0690*/  IABS R14, R6.reuse ;  /* 0x00000006000e7213 */ /* 0x080fe40000000000 */
[----:B------:R-:W-:Y:S02]  /*06a0*/  IABS R15, R6 ;  /* 0x00000006000f7213 */ /* 0x000fe40000000000 */
[----:B------:R-:W4:Y:S08]  /*06b0*/  I2F.RP R9, R14 ;  /* 0x0000000e00097306 */ /* 0x000f300000209400 */
[----:B-1----:R-:W-:Y:S08]  /*06c0*/  MUFU.RCP R10, R10 ;  /* 0x0000000a000a7308 */ /* 0x002ff00000001000 */
[----:B----4-:R-:W1:Y:S02]  /*06d0*/  MUFU.RCP R9, R9 ;  /* 0x0000000900097308 */ /* 0x010e640000001000 */
[----:B-1----:R-:W-:Y:S01]  /*06e0*/  VIADD R4, R9, 0xffffffe ;  /* 0x0ffffffe09047836 */ /* 0x002fe20000000000 */
[----:B--2---:R-:W-:-:S05]  /*06f0*/  IABS R9, R13 ;  /* 0x0000000d00097213 */ /* 0x004fca0000000000 */
[----:B------:R1:W2:Y:S02]  /*0700*/  F2I.FTZ.U32.TRUNC.NTZ R5, R4 ;  /* 0x0000000400057305 */ /* 0x0002a4000021f000 */
[----:B-1----:R-:W-:Y:S02]  /*0710*/  IMAD.MOV.U32 R4, RZ, RZ, RZ ;  /* 0x000000ffff047224 */ /* 0x002fe400078e00ff */
[----:B--2---:R-:W-:-:S04]  /*0720*/  IMAD.MOV R11, RZ, RZ, -R5 ;  /* 0x000000ffff0b7224 */ /* 0x004fc800078e0a05 */
[----:B------:R-:W-:-:S04]  /*0730*/  IMAD R11, R11, R14, RZ ;  /* 0x0000000e0b0b7224 */ /* 0x000fc800078e02ff */
[----:B------:R-:W-:-:S04]  /*0740*/  IMAD.HI.U32 R5, R5, R11, R4 ;  /* 0x0000000b05057227 */ /* 0x000fc800078e0004 */
[----:B------:R-:W-:Y:S02]  /*0750*/  IMAD.MOV R11, RZ, RZ, -R15 ;  /* 0x000000ffff0b7224 */ /* 0x000fe400078e0a0f */
[----:B------:R-:W-:-:S04]  /*0760*/  IMAD.HI.U32 R4, R5, R9, RZ ;  /* 0x0000000905047227 */ /* 0x000fc800078e00ff */
[----:B------:R-:W-:Y:S01]  /*0770*/  IMAD R5, R4, R11, R9 ;  /* 0x0000000b04057224 */ /* 0x000fe200078e0209 */
[----:B------:R-:W-:Y:S01]  /*0780*/  LOP3.LUT R9, R13, R6, RZ, 0x3c, !PT ;  /* 0x000000060d097212 */ /* 0x000fe200078e3cff */
[----:B------:R-:W-:-:S03]  /*0790*/  VIADD R11, R10, 0xffffffe ;  /* 0x0ffffffe0a0b7836 */ /* 0x000fc60000000000 */
[----:B------:R-:W-:Y:S02]  /*07a0*/  ISETP.GT.U32.AND P1, PT, R14, R5, PT ;  /* 0x000000050e00720c */ /* 0x000fe40003f24070 */
[----:B------:R-:W-:-:S11]  /*07b0*/  ISETP.GE.AND P2, PT, R9, RZ, PT ;  /* 0x000000ff0900720c */ /* 0x000fd60003f46270 */
[----:B------:R-:W-:Y:S02]  /*07c0*/  @!P1 IMAD.IADD R5, R5, 0x1, -R14 ;  /* 0x0000000105059824 */ /* 0x000fe400078e0a0e */
[----:B------:R-:W-:Y:S01]  /*07d0*/  @!P1 VIADD R4, R4, 0x1 ;  /* 0x0000000104049836 */ /* 0x000fe20000000000 */
[----:B------:R-:W-:Y:S02]  /*07e0*/  ISETP.NE.AND P1, PT, R6, RZ, PT ;  /* 0x000000ff0600720c */ /* 0x000fe40003f25270 */
[----:B------:R-:W-:Y:S02]  /*07f0*/  ISETP.GE.U32.AND P0, PT, R5, R14, PT ;  /* 0x0000000e0500720c */ /* 0x000fe40003f06070 */
[----:B------:R1:W2:Y:S02]  /*0800*/  F2I.FTZ.U32.TRUNC.NTZ R5, R11 ;  /* 0x0000000b00057305 */ /* 0x0002a4000021f000 */
[----:B-1----:R-:W1:Y:S09]  /*0810*/  LDC R11, c[0x0][0x290] ;  /* 0x0000a400ff0b7b82 */ /* 0x002e720000000800 */
[----:B------:R-:W-:-:S04]  /*0820*/  @P0 VIADD R4, R4, 0x1 ;  /* 0x0000000104040836 */ /* 0x000fc80000000000 */
[----:B------:R-:W-:Y:S02]  /*0830*/  IMAD.MOV.U32 R18, RZ, RZ, R4 ;  /* 0x000000ffff127224 */ /* 0x000fe400078e0004 */
[----:B--2---:R-:W-:Y:S02]  /*0840*/  IMAD.MOV R9, RZ, RZ, -R5 ;  /* 0x000000ffff097224 */ /* 0x004fe400078e0a05 */
[----:B------:R-:W-:Y:S01]  /*0850*/  @!P2 IMAD.MOV R18, RZ, RZ, -R18 ;  /* 0x000000ffff12a224 */ /* 0x000fe200078e0a12 */
[----:B------:R-:W-:Y:S01]  /*0860*/  @!P1 LOP3.LUT R18, RZ, R6, RZ, 0x33, !PT ;  /* 0x00000006ff129212 */ /* 0x000fe200078e33ff */
[----:B------:R-:W-:Y:S02]  /*0870*/  IMAD R9, R9, R16, RZ ;  /* 0x0000001009097224 */ /* 0x000fe400078e02ff */
[----:B------:R-:W-:Y:S01]  /*0880*/  IMAD.MOV.U32 R4, RZ, RZ, RZ ;  /* 0x000000ffff047224 */ /* 0x000fe200078e00ff */
[----:B------:R-:W-:-:S03]  /*0890*/  IABS R10, R18 ;  /* 0x00000012000a7213 */ /* 0x000fc60000000000 */
[----:B------:R-:W-:-:S04]  /*08a0*/  IMAD.HI.U32 R4, R5, R9, R4 ;  /* 0x0000000905047227 */ /* 0x000fc800078e0004 */
[----:B------:R-:W-:-:S04]  /*08b0*/  IMAD.MOV.U32 R5, RZ, RZ, R10 ;  /* 0x000000ffff057224 */ /* 0x000fc800078e000a */
[----:B------:R-:W-:-:S04]  /*08c0*/  IMAD.HI.U32 R4, R4, R5, RZ ;  /* 0x0000000504047227 */ /* 0x000fc800078e00ff */
[----:B------:R-:W-:-:S04]  /*08d0*/  IMAD.MOV R9, RZ, RZ, -R4 ;  /* 0x000000ffff097224 */ /* 0x000fc800078e0a04 */
[----:B------:R-:W-:Y:S02]  /*08e0*/  IMAD R5, R16, R9, R5 ;  /* 0x0000000910057224 */ /* 0x000fe400078e0205 */
[----:B------:R-:W-:-:S03]  /*08f0*/  IMAD.MOV R9, RZ, RZ, -R18 ;  /* 0x000000ffff097224 */ /* 0x000fc600078e0a12 */
[----:B------:R-:W-:Y:S01]  /*0900*/  ISETP.GT.U32.AND P1, PT, R16, R5, PT ;  /* 0x000000051000720c */ /* 0x000fe20003f24070 */
[----:B------:R-:W-:-:S12]  /*0910*/  IMAD R6, R6, R9, R13 ;  /* 0x0000000906067224 */ /* 0x000fd800078e020d */
[----:B------:R-:W-:Y:S02]  /*0920*/  @!P1 IMAD.IADD R5, R5, 0x1, -R16 ;  /* 0x0000000105059824 */ /* 0x000fe400078e0a10 */
[----:B------:R-:W-:Y:S01]  /*0930*/  @!P1 VIADD R4, R4, 0x1 ;  /* 0x0000000104049836 */ /* 0x000fe20000000000 */
[----:B------:R-:W-:Y:S02]  /*0940*/  ISETP.NE.AND P1, PT, R157, RZ, PT ;  /* 0x000000ff9d00720c */ /* 0x000fe40003f25270 */
[----:B------:R-:W-:Y:S02]  /*0950*/  ISETP.GE.U32.AND P0, PT, R5, R16, PT ;  /* 0x000000100500720c */ /* 0x000fe40003f06070 */
[----:B------:R-:W-:-:S04]  /*0960*/  LOP3.LUT R5, R18, R157, RZ, 0x3c, !PT ;  /* 0x0000009d12057212 */ /* 0x000fc800078e3cff */
[----:B------:R-:W-:Y:S01]  /*0970*/  ISETP.GE.AND P2, PT, R5, RZ, PT ;  /* 0x000000ff0500720c */ /* 0x000fe20003f46270 */
[----:B-1----:R-:W-:-:S05]  /*0980*/  VIADD R5, R11, 0x3f ;  /* 0x0000003f0b057836 */ /* 0x002fca0000000000 */
[----:B------:R-:W-:Y:S01]  /*0990*/  SHF.R.S32.HI R10, RZ, 0x1f, R5 ;  /* 0x0000001fff0a7819 */ /* 0x000fe20000011405 */
[----:B------:R-:W-:Y:S01]  /*09a0*/  @P0 VIADD R4, R4, 0x1 ;  /* 0x0000000104040836 */ /* 0x000fe20000000000 */
[----:B------:R-:W-:Y:S02]  /*09b0*/  ISETP.NE.AND P0, PT, R8, RZ, PT ;  /* 0x000000ff0800720c */ /* 0x000fe40003f05270 */
[----:B------:R-:W-:-:S03]  /*09c0*/  LEA.HI R5, R10, R5, RZ, 0x6 ;  /* 0x000000050a057211 */ /* 0x000fc600078f30ff */
[----:B------:R-:W-:Y:S01]  /*09d0*/  @!P2 IMAD.MOV R4, RZ, RZ, -R4 ;  /* 0x000000ffff04a224 */ /* 0x000fe200078e0a04 */
[----:B------:R-:W-:Y:S02]  /*09e0*/  @!P1 LOP3.LUT R4, RZ, R157, RZ, 0x33, !PT ;  /* 0x0000009dff049212 */ /* 0x000fe400078e33ff */
[----:B------:R-:W-:-:S03]  /*09f0*/  SHF.R.S32.HI R5, RZ, 0x6, R5 ;  /* 0x00000006ff057819 */ /* 0x000fc60000011405 */
[----:B------:R-:W-:-:S04]  /*0a00*/  IMAD.MOV R14, RZ, RZ, -R4 ;  /* 0x000000ffff0e7224 */ /* 0x000fc800078e0a04 */
[----:B------:R-:W-:Y:S01]  /*0a10*/  IMAD R157, R157, R14, R18 ;  /* 0x0000000e9d9d7224 */ /* 0x000fe200078e0212 */
[----:B------:R-:W-:Y:S06]  /*0a20*/  @!P0 BRA `(.L_x_9) ;  /* 0x000000bc00008947 */ /* 0x000fec0003800000 */
[----:B------:R-:W-:-:S13]  /*0a30*/  ISETP.NE.AND P0, PT, R8, 0x1, PT ;  /* 0x000000010800780c */ /* 0x000fda0003f05270 */
[----:B------:R-:W-:Y:S05]  /*0a40*/  @P0 EXIT ;  /* 0x000000000000094d */ /* 0x000fea0003800000 */
[----:B------:R-:W-:Y:S01]  /*0a50*/  ISETP.GE.AND P0, PT, R11, 0x1, PT ;  /* 0x000000010b00780c */ /* 0x000fe20003f06270 */
[----:B------:R-:W-:Y:S01]  /*0a60*/  UMOV UR4, URZ ;  /* 0x0000003f00047c82 */ /* 0x000fe20008000000 */
[----:B------:R-:W-:Y:S02]  /*0a70*/  CS2R R54, SRZ ;  /* 0x0000000000367805 */ /* 0x000fe4000001ff00 */
[----:B------:R-:W-:Y:S02]  /*0a80*/  CS2R R120, SRZ ;  /* 0x0000000000787805 */ /* 0x000fe4000001ff00 */
[----:B------:R-:W-:Y:S02]  /*0a90*/  CS2R R122, SRZ ;  /* 0x00000000007a7805 */ /* 0x000fe4000001ff00 */
[----:B------:R-:W-:Y:S02]  /*0aa0*/  CS2R R124, SRZ ;  /* 0x00000000007c7805 */ /* 0x000fe4000001ff00 */
[----:B------:R-:W-:-:S02]  /*0ab0*/  CS2R R126, SRZ ;  /* 0x00000000007e7805 */ /* 0x000fc4000001ff00 */
[----:B------:R-:W-:Y:S02]  /*0ac0*/  CS2R R128, SRZ ;  /* 0x0000000000807805 */ /* 0x000fe4000001ff00 */
        /* <DEDUP_REMOVED lines=57> */
[----:B------:R-:W-:Y:S01]  /*0e60*/  CS2R R52, SRZ ;  /* 0x0000000000347805 */ /* 0x000fe2000001ff00 */
[----:B------:R-:W-:Y:S06]  /*0e70*/  @!P0 BRA `(.L_x_10) ;  /* 0x0000000400608947 */ /* 0x000fec0003800000 */
[----:B------:R-:W-:-:S04]  /*0e80*/  LOP3.LUT R7, R3, 0x1, RZ, 0xfc, !PT ;  /* 0x0000000103077812 */ /* 0x000fc800078efcff */
[----:B------:R-:W-:-:S13]  /*0e90*/  ISETP.NE.AND P0, PT, R7, 0x3, PT ;  /* 0x000000030700780c */ /* 0x000fda0003f05270 */
[----:B------:R-:W-:Y:S05]  /*0ea0*/  @!P0 BRA `(.L_x_11) ;  /* 0x0000000000048947 */ /* 0x000fea0003800000 */
[----:B------:R-:W-:Y:S01]  /*0eb0*/  BPT.TRAP 0x1 ;  /* 0x000000040000795c */ /* 0x000fe20000300000 */
.L_x_11:
[----:B------:R-:W1:Y:S01]  /*0ec0*/  S2UR UR5, SR_CgaCtaId ;  /* 0x00000000000579c3 */ /* 0x000e620000008800 */
[----:B------:R-:W-:Y:S01]  /*0ed0*/  SHF.L.U32 R7, RZ, 0x1f, RZ ;  /* 0x0000001fff077819 */ /* 0x000fe200000006ff */
[----:B------:R-:W-:Y:S02]  /*0ee0*/  UMOV UR4, 0x400 ;  /* 0x0000040000047882 */ /* 0x000fe40000000000 */
[----:B-1----:R-:W-:-:S12]  /*0ef0*/  ULEA UR4, UR5, UR4, 0x18 ;  /* 0x0000000405047291 */ /* 0x002fd8000f8ec03f */
.L_x_12:
[----:B-1----:R-:W-:-:S04]  /*0f00*/  IMAD.U32 R8, RZ, RZ, UR4 ;  /* 0x00000004ff087e24 */ /* 0x002fc8000f8e00ff */
[----:B------:R1:W2:Y:S03]  /*0f10*/  SYNCS.PHASECHK.TRANS64.TRYWAIT P0, [R8+URZ+0x32000], R7 ;  /* 0x03200007080075a7 */ /* 0x0002a6000800017f */
[----:B--2---:R-:W-:Y:S05]  /*0f20*/  @!P0 NANOSLEEP.SYNCS 0x989680 ;  /* 0x009896800000895d */ /* 0x004fea0003900000 */
[----:B------:R-:W2:Y:S02]  /*0f30*/  @!P0 SYNCS.PHASECHK.TRANS64 P0, [R8+URZ+0x32000], R7 ;  /* 0x03200007080085a7 */ /* 0x000ea4000800007f */
[----:B--2---:R-:W-:Y:S05]  /*0f40*/  @!P0 BRA `(.L_x_12) ;  /* 0xfffffffc00ec8947 */ /* 0x004fea000383ffff */
[----:B------:R-:W-:Y:S01]  /*0f50*/  UIADD3 UR5, UR4, 0x28000, URZ ;  /* 0x0002800004057890 */ /* 0x000fe2000fffe03f */
[----:B------:R-:W-:Y:S01]  /*0f60*/  WARPGROUP.ARRIVE ;  /* 0x00000000000079c5 */ /* 0x000fe20000000000 */
[----:B------:R-:W-:Y:S02]  /*0f70*/  USHF.R.U32.HI UR4, URZ, 0x4, UR4 ;  /* 0x000000043f047899 */ /* 0x000fe40008011604 */
[----:B------:R-:W-:Y:S02]  /*0f80*/  USHF.R.U32.HI UR5, URZ, 0x4, UR5 ;  /* 0x000000043f057899 */ /* 0x000fe40008011605 */
[----:B------:R-:W-:Y:S02]  /*0f90*/  ULOP3.LUT UR4, UR4, 0x3fff, URZ, 0xc0, !UPT ;  /* 0x00003fff04047892 */ /* 0x000fe4000f8ec03f */
[----:B------:R-:W-:Y:S02]  /*0fa0*/  ULOP3.LUT UR6, UR5, 0x3fff, URZ, 0xc0, !UPT ;  /* 0x00003fff05067892 */ /* 0x000fe4000f8ec03f */
[----:B------:R-:W-:-:S02]  /*0fb0*/  UIADD3 UR5, UR4, 0x200, URZ ;  /* 0x0000020004057890 */ /* 0x000fc4000fffe03f */
[----:B------:R-:W-:Y:S02]  /*0fc0*/  UIADD3 UR7, UR4, 0x400, URZ ;  /* 0x0000040004077890 */ /* 0x000fe4000fffe03f */
[----:B------:R-:W-:Y:S01]  /*0fd0*/  UMOV UR8, UR4 ;  /* 0x0000000400087c82 */ /* 0x000fe20008000000 */
[----:B------:R-:W-:Y:S01]  /*0fe0*/  UMOV UR9, 0x40000040 ;  /* 0x4000004000097882 */ /* 0x000fe20000000000 */
[----:B------:R-:W-:Y:S01]  /*0ff0*/  UMOV UR10, UR6 ;  /* 0x00000006000a7c82 */ /* 0x000fe20008000000 */
[----:B------:R-:W-:Y:S01]  /*1000*/  UMOV UR11, 0x40000040 ;  /* 0x40000040000b7882 */ /* 0x000fe20000000000 */
[----:B------:R-:W-:Y:S01]  /*1010*/  UIADD3 UR12, UR4, 0x600, URZ ;  /* 0x00000600040c7890 */ /* 0x000fe2000fffe03f */
[----:B------:R-:W-:Y:S01]  /*1020*/  HGMMA.64x64x16.F32 R120, gdesc[UR8].tnspA.tnspB, RZ, !UPT ;  /* 0x60e00000087879f0 */ /* 0x000fe2000c7008ff */
        /* <DEDUP_REMOVED lines=12> */
[----:B------:R-:W-:-:S02]  /*10f0*/  UIADD3 UR8, UR4, 0x80, URZ ;  /* 0x0000008004087890 */ /* 0x000fc4000fffe03f */
[----:B------:R-:W-:Y:S01]  /*1100*/  UIADD3 UR10, UR6, 0x80, URZ ;  /* 0x00000080060a7890 */ /* 0x000fe2000fffe03f */
[----:B------:R-:W-:Y:S01]  /*1110*/  UMOV UR9, 0x40000040 ;  /* 0x4000004000097882 */ /* 0x000fe20000000000 */
[----:B------:R-:W-:-:S07]  /*1120*/  UMOV UR11, 0x40000040 ;  /* 0x40000040000b7882 */ /* 0x000fce0000000000 */
[----:B------:R-:W-:Y:S01]  /*1130*/  HGMMA.64x64x16.F32 R120, gdesc[UR8].tnspA.tnspB, R120 ;  /* 0x60e00000087879f0 */ /* 0x000fe20008700878 */
[----:B------:R-:W-:Y:S01]  /*1140*/  UMOV UR8, UR5 ;  /* 0x0000000500087c82 */ /* 0x000fe20008000000 */
[----:B------:R-:W-:Y:S01]  /*1150*/  UMOV UR9, 0x40000040 ;  /* 0x4000004000097882 */ /* 0x000fe20000000000 */
[----:B------:R-:W-:Y:S01]  /*1160*/  UIADD3 UR5, UR4, 0x300, URZ ;  /* 0x0000030004057890 */ /* 0x000fe2000fffe03f */
        /* <DEDUP_REMOVED lines=19> */
[----:B------:R-:W-:Y:S02]  /*12a0*/  UMOV UR9, 0x40000040 ;  /* 0x4000004000097882 */ /* 0x000fe40000000000 */
[----:B------:R-:W-:Y:S01]  /*12b0*/  HGMMA.64x64x16.F32 R56, gdesc[UR8].tnspA.tnspB, R56 ;  /* 0x60e00000083879f0 */ /* 0x000fe20008700838 */
[----:B------:R-:W-:Y:S01]  /*12c0*/  UMOV UR8, UR12 ;  /* 0x0000000c00087c82 */ /* 0x000fe20008000000 */
[----:B------:R-:W-:-:S02]  /*12d0*/  UMOV UR9, 0x40000040 ;  /* 0x4000004000097882 */ /* 0x000fc40000000000 */
[----:B------:R-:W-:Y:S01]  /*12e0*/  HGMMA.64x64x16.F32 R24, gdesc[UR8].tnspA.tnspB, R24 ;  /* 0x60e00000081879f0 */ /* 0x000fe20008700818 */
[----:B------:R-:W-:Y:S02]  /*12f0*/  UIADD3 UR8, UR4, 0x180, URZ ;  /* 0x0000018004087890 */ /* 0x000fe4000fffe03f */
[----:B------:R-:W-:Y:S02]  /*1300*/  UIADD3 UR10, UR6, 0x180, URZ ;  /* 0x00000180060a7890 */ /* 0x000fe4000fffe03f */
[----:B------:R-:W-:Y:S01]  /*1310*/  UIADD3 UR6, UR4, 0x580, URZ ;  /* 0x0000058004067890 */ /* 0x000fe2000fffe03f */
[----:B------:R-:W-:Y:S01]  /*1320*/  UMOV UR9, 0x40000040 ;  /* 0x4000004000097882 */ /* 0x000fe20000000000 */
[----:B------:R-:W-:Y:S01]  /*1330*/  UMOV UR11, 0x40000040 ;  /* 0x40000040000b7882 */ /* 0x000fe20000000000 */
[----:B------:R-:W-:-:S04]  /*1340*/  UIADD3 UR4, UR4, 0x780, URZ ;  /* 0x0000078004047890 */ /* 0x000fc8000fffe03f */
[----:B------:R-:W-:Y:S01]  /*1350*/  HGMMA.64x64x16.F32 R120, gdesc[UR8].tnspA.tnspB, R120 ;  /* 0x60e00000087879f0 */ /* 0x000fe20008700878 */
[----:B------:R-:W-:Y:S01]  /*1360*/  UMOV UR8, UR5 ;  /* 0x0000000500087c82 */ /* 0x000fe20008000000 */
[----:B------:R-:W-:Y:S02]  /*1370*/  UMOV UR9, 0x40000040 ;  /* 0x4000004000097882 */ /* 0x000fe40000000000 */
[----:B------:R-:W-:Y:S01]  /*1380*/  HGMMA.64x64x16.F32 R88, gdesc[UR8].tnspA.tnspB, R88 ;  /* 0x60e00000085879f0 */ /* 0x000fe20008700858 */
[----:B------:R-:W-:Y:S01]  /*1390*/  UMOV UR8, UR6 ;  /* 0x0000000600087c82 */ /* 0x000fe20008000000 */
[----:B------:R-:W-:Y:S02]  /*13a0*/  UMOV UR9, 0x40000040 ;  /* 0x4000004000097882 */ /* 0x000fe40000000000 */
[----:B------:R-:W-:Y:S01]  /*13b0*/  HGMMA.64x64x16.F32 R56, gdesc[UR8].tnspA.tnspB, R56 ;  /* 0x60e00000083879f0 */ /* 0x000fe20008700838 */
[----:B------:R-:W-:Y:S01]  /*13c0*/  UMOV UR8, UR4 ;  /* 0x0000000400087c82 */ /* 0x000fe20008000000 */
[----:B------:R-:W-:Y:S01]  /*13d0*/  UMOV UR9, 0x40000040 ;  /* 0x4000004000097882 */ /* 0x000fe20000000000 */
[----:B------:R-:W-:Y:S01]  /*13e0*/  UMOV UR4, 0x1 ;  /* 0x0000000100047882 */ /* 0x000fe20000000000 */
[----:B------:R-:W-:Y:S04]  /*13f0*/  HGMMA.64x64x16.F32 R24, gdesc[UR8].tnspA.tnspB, R24, gsb0 ;  /* 0x60e00000081879f0 */ /* 0x000fe80008000818 */
.L_x_10:
[----:B-1----:R-:W-:-:S05]  /*1400*/  VIMNMX R8, R5, 0x1, PT ;  /* 0x0000000105087848 */ /* 0x002fca0003fe0100 */
[----:B------:R-:W-:-:S05]  /*1410*/  IMAD.IADD R5, R5, 0x1, -R8 ;  /* 0x0000000105057824 */ /* 0x000fca00078e0a08 */
[----:B------:R-:W-:-:S13]  /*1420*/  ISETP.GE.AND P0, PT, R5, 0x1, PT ;  /* 0x000000010500780c */ /* 0x000fda0003f06270 */
[----:B------:R-:W-:Y:S05]  /*1430*/  @!P0 BRA `(.L_x_13) ;  /* 0x0000000400d08947 */ /* 0x000fea0003800000 */
[----:B------:R-:W1:Y:S01]  /*1440*/  S2UR UR5, SR_CgaCtaId ;  /* 0x00000000000579c3 */ /* 0x000e620000008800 */
[----:B------:R-:W-:Y:S01]  /*1450*/  UMOV UR6, 0x400 ;  /* 0x0000040000067882 */ /* 0x000fe20000000000 */
[----:B------:R-:W-:Y:S01]  /*1460*/  LOP3.LUT R11, R3, 0x1, RZ, 0xfc, !PT ;  /* 0x00000001030b7812 */ /* 0x000fe200078efcff */
[----:B------:R-:W-:Y:S01]  /*1470*/  IMAD.MOV.U32 R10, RZ, RZ, RZ ;  /* 0x000000ffff0a7224 */ /* 0x000fe200078e00ff */
[----:B------:R-:W-:Y:S01]  /*1480*/  UISETP.NE.U32.AND UP0, UPT, UR4, URZ, UPT ;  /* 0x0000003f0400728c */ /* 0x000fe2000bf05070 */
[----:B------:R-:W-:Y:S01]  /*1490*/  IMAD.MOV.U32 R7, RZ, RZ, R5 ;  /* 0x000000ffff077224 */ /* 0x000fe200078e0005 */
[----:B-1----:R-:W-:-:S04]  /*14a0*/  ULEA UR6, UR5, UR6, 0x18 ;  /* 0x0000000605067291 */ /* 0x002fc8000f8ec03f */
[----:B------:R-:W-:Y:S02]  /*14b0*/  UIADD3 UR5, UR6, 0x28000, URZ ;  /* 0x0002800006057890 */ /* 0x000fe4000fffe03f */
[----:B------:R-:W-:Y:S02]  /*14c0*/  USHF.R.U32.HI UR7, URZ, 0x4, UR6 ;  /* 0x000000043f077899 */ /* 0x000fe40008011606 */
[----:B------:R-:W-:Y:S02]  /*14d0*/  USHF.R.U32.HI UR5, URZ, 0x4, UR5 ;  /* 0x000000043f057899 */ /* 0x000fe40008011605 */
[----:B------:R-:W-:Y:S02]  /*14e0*/  ULOP3.LUT UR7, UR7, 0x3fff, URZ, 0xc0, !UPT ;  /* 0x00003fff07077892 */ /* 0x000fe4000f8ec03f */
[----:B------:R-:W-:-:S03]  /*14f0*/  ULOP3.LUT UR8, UR5, 0x3fff, URZ, 0xc0, !UPT ;  /* 0x00003fff05087892 */ /* 0x000fc6000f8ec03f */
[----:B------:R-:W-:-:S09]  /*1500*/  UMOV UR5, URZ ;  /* 0x0000003f00057c82 */ /* 0x000fd20008000000 */
.L_x_18:
[----:B------:R-:W-:-:S13]  /*1510*/  ISETP.NE.AND P1, PT, R11, 0x3, PT ;  /* 0x000000030b00780c */ /* 0x000fda0003f25270 */
[----:B-1----:R-:W-:Y:S05]  /*1520*/  @!P1 BRA `(.L_x_14) ;  /* 0x0000000000049947 */ /* 0x002fea0003800000 */
[----:B------:R-:W-:Y:S01]  /*1530*/  BPT.TRAP 0x1 ;  /* 0x000000040000795c */ /* 0x000fe20000300000 */
.L_x_14:
[----:B------:R-:W-:Y:S01]  /*1540*/  SHF.L.U32 R8, R10, 0x1f, RZ ;  /* 0x0000001f0a087819 */ /* 0x000fe200000006ff */
[----:B------:R-:W-:-:S12]  /*1550*/  ULEA UR9, UR4, UR6, 0x3 ;  /* 0x0000000604097291 */ /* 0x000fd8000f8e183f */
.L_x_15:
[----:B-1----:R-:W-:-:S04]  /*1560*/  IMAD.U32 R9, RZ, RZ, UR9 ;  /* 0x00000009ff097e24 */ /* 0x002fc8000f8e00ff */
[----:B------:R1:W2:Y:S03]  /*1570*/  SYNCS.PHASECHK.TRANS64.TRYWAIT P0, [R9+URZ+0x32000], R8 ;  /* 0x03200008090075a7 */ /* 0x0002a6000800017f */
[----:B--2---:R-:W-:Y:S05]  /*1580*/  @!P0 NANOSLEEP.SYNCS 0x989680 ;  /* 0x009896800000895d */ /* 0x004fea0003900000 */
[----:B------:R-:W2:Y:S02]  /*1590*/  @!P0 SYNCS.PHASECHK.TRANS64 P0, [R9+URZ+0x32000], R8 ;  /* 0x03200008090085a7 */ /* 0x000ea4000800007f */
[----:B--2---:R-:W-:Y:S05]  /*15a0*/  @!P0 BRA `(.L_x_15) ;  /* 0xfffffffc00ec8947 */ /* 0x004fea000383ffff */
[----:B------:R-:W-:Y:S01]  /*15b0*/  ULEA UR10, UR4, UR7, 0xb ;  /* 0x00000007040a7291 */ /* 0x000fe2000f8e583f */
[----:B------:R-:W-:Y:S01]  /*15c0*/  WARPGROUP.ARRIVE ;  /* 0x00000000000079c5 */ /* 0x000fe20000000000 */
[----:B------:R-:W-:Y:S02]  /*15d0*/  ULEA UR12, UR4, UR8, 0x9 ;  /* 0x00000008040c7291 */ /* 0x000fe4000f8e483f */
[----:B------:R-:W-:Y:S02]  /*15e0*/  UIADD3 UR9, UR10, 0x200, URZ ;  /* 0x000002000a097890 */ /* 0x000fe4000fffe03f */
[----:B------:R-:W-:Y:S02]  /*15f0*/  UIADD3 UR11, UR10, 0x400, URZ ;  /* 0x000004000a0b7890 */ /* 0x000fe4000fffe03f */
[----:B------:R-:W-:Y:S01]  /*1600*/  UMOV UR16, UR10 ;  /* 0x0000000a00107c82 */ /* 0x000fe20008000000 */
[----:B------:R-:W-:Y:S01]  /*1610*/  UMOV UR17, 0x40000040 ;  /* 0x4000004000117882 */ /* 0x000fe20000000000 */
[----:B------:R-:W-:Y:S01]  /*1620*/  UMOV UR18, UR12 ;  /* 0x0000000c00127c82 */ /* 0x000fe20008000000 */
[----:B------:R-:W-:Y:S01]  /*1630*/  UMOV UR19, 0x40000040 ;  /* 0x4000004000137882 */ /* 0x000fe20000000000 */
[----:B------:R-:W-:Y:S01]  /*1640*/  UIADD3 UR13, UR10, 0x600, URZ ;  /* 0x000006000a0d7890 */ /* 0x000fe2000fffe03f */
[----:B------:R-:W-:Y:S01]  /*1650*/  HGMMA.64x64x16.F32 R120, gdesc[UR16].tnspA.tnspB, R120, UP0 ;  /* 0x60e00000107879f0 */ /* 0x000fe2000bf00878 */
        /* <DEDUP_REMOVED lines=43> */
[----:B------:R-:W-:-:S02]  /*1910*/  UMOV UR17, 0x40000040 ;  /* 0x4000004000117882 */ /* 0x000fc40000000000 */
[----:B------:R-:W-:Y:S01]  /*1920*/  HGMMA.64x64x16.F32 R24, gdesc[UR16].tnspA.tnspB, R24 ;  /* 0x60e00000101879f0 */ /* 0x000fe20008700818 */
[----:B------:R-:W-:Y:S02]  /*1930*/  UIADD3 UR16, UR10, 0x180, URZ ;  /* 0x000001800a107890 */ /* 0x000fe4000fffe03f */
[----:B------:R-:W-:Y:S01]  /*1940*/  UIADD3 UR18, UR12, 0x180, URZ ;  /* 0x000001800c127890 */ /* 0x000fe2000fffe03f */
[----:B------:R-:W-:Y:S01]  /*1950*/  UMOV UR17, 0x40000040 ;  /* 0x4000004000117882 */ /* 0x000fe20000000000 */
[----:B------:R-:W-:Y:S01]  /*1960*/  UMOV UR19, 0x40000040 ;  /* 0x4000004000137882 */ /* 0x000fe20000000000 */
[----:B------:R-:W-:-:S06]  /*1970*/  UIADD3 UR10, UR10, 0x780, URZ ;  /* 0x000007800a0a7890 */ /* 0x000fcc000fffe03f */
        /* <DEDUP_REMOVED lines=8> */
[----:B------:R-:W-:-:S02]  /*1a00*/  UMOV UR17, 0x40000040 ;  /* 0x4000004000117882 */ /* 0x000fc40000000000 */
[----:B------:R-:W-:Y:S03]  /*1a10*/  HGMMA.64x64x16.F32 R24, gdesc[UR16].tnspA.tnspB, R24, gsb0 ;  /* 0x60e00000101879f0 */ /* 0x000fe60008000818 */
[----:B------:R-:W-:Y:S02]  /*1a20*/  WARPGROUP.DEPBAR.LE gsb0, 0x1 ;  /* 0x00008000000079c5 */ /* 0x000fe40000010100 */
[----:B------:R-:W-:Y:S05]  /*1a30*/  @!P1 BRA `(.L_x_16) ;  /* 0x0000000000049947 */ /* 0x000fea0003800000 */
[----:B------:R-:W-:Y:S01]  /*1a40*/  BPT.TRAP 0x1 ;  /* 0x000000040000795c */ /* 0x000fe20000300000 */
.L_x_16:
[----:B------:R-:W-:Y:S01]  /*1a50*/  ULEA UR9, UR5, UR6, 0x3 ;  /* 0x0000000605097291 */ /* 0x000fe2000f8e183f */
[----:B------:R-:W-:-:S03]  /*1a60*/  ISETP.GT.U32.AND P0, PT, R3, 0x1, PT ;  /* 0x000000010300780c */ /* 0x000fc60003f04070 */
[----:B------:R-:W-:-:S04]  /*1a70*/  UIADD3 UR9, UR9, 0x32028, URZ ;  /* 0x0003202809097890 */ /* 0x000fc8000fffe03f */
[----:B------:R-:W-:-:S09]  /*1a80*/  UPRMT UR9, URZ, 0x654, UR9 ;  /* 0x000006543f097896 */ /* 0x000fd20008000009 */
[----:B------:R-:W-:Y:S01]  /*1a90*/  SYNCS.ARRIVE.TRANS64.RED.A1T0 RZ, [UR9], RZ ;  /* 0x000000ffffff79a7 */ /* 0x000fe20008100409 */
[----:B------:R-:W-:Y:S05]  /*1aa0*/  @P0 BRA `(.L_x_17) ;  /* 0x0000000000040947 */ /* 0x000fea0003800000 */
[----:B------:R-:W-:Y:S01]  /*1ab0*/  BPT.TRAP 0x1 ;  /* 0x000000040000795c */ /* 0x000fe20000300000 */
.L_x_17:
[----:B------:R-:W-:Y:S01]  /*1ac0*/  UIADD3 UR4, UR4, 0x1, URZ ;  /* 0x0000000104047890 */ /* 0x000fe2000fffe03f */
[C---:B------:R-:W-:Y:S01]  /*1ad0*/  ISETP.GT.AND P0, PT, R7.reuse, 0x1, PT ;  /* 0x000000010700780c */ /* 0x040fe20003f04270 */
[----:B------:R-:W-:Y:S01]  /*1ae0*/  UIADD3 UR5, UR5, 0x1, URZ ;  /* 0x0000000105057890 */ /* 0x000fe2000fffe03f */
[----:B------:R-:W-:Y:S01]  /*1af0*/  VIADD R7, R7, 0xffffffff ;  /* 0xffffffff07077836 */ /* 0x000fe20000000000 */
[----:B------:R-:W-:Y:S02]  /*1b00*/  UISETP.NE.AND UP0, UPT, UR4, 0x5, UPT ;  /* 0x000000050400788c */ /* 0x000fe4000bf05270 */
[----:B------:R-:W-:Y:S02]  /*1b10*/  UISETP.NE.AND UP1, UPT, UR5, 0x5, UPT ;  /* 0x000000050500788c */ /* 0x000fe4000bf25270 */
[----:B------:R-:W-:Y:S02]  /*1b20*/  USEL UR9, URZ, 0x1, UP0 ;  /* 0x000000013f097887 */ /* 0x000fe40008000000 */
[----:B------:R-:W-:-:S02]  /*1b30*/  USEL UR4, UR4, URZ, UP0 ;  /* 0x0000003f04047287 */ /* 0x000fc40008000000 */
[----:B------:R-:W-:Y:S02]  /*1b40*/  USEL UR5, UR5, URZ, UP1 ;  /* 0x0000003f05057287 */ /* 0x000fe40008800000 */
[----:B------:R-:W-:Y:S01]  /*1b50*/  UPLOP3.LUT UP0, UPT, UPT, UPT, UPT, 0x80, 0x0 ;  /* 0x000000000000789c */ /* 0x000fe20003f0f070 */
[----:B------:R-:W-:Y:S01]  /*1b60*/  LOP3.LUT R10, R10, UR9, RZ, 0x3c, !PT ;  /* 0x000000090a0a7c12 */ /* 0x000fe2000f8e3cff */
[----:B------:R-:W-:Y:S09]  /*1b70*/  @P0 BRA `(.L_x_18) ;  /* 0xfffffff800640947 */ /* 0x000ff2000383ffff */
.L_x_13:
[----:B------:R-:W2:Y:S01]  /*1b80*/  LDC R7, c[0x0][0x290] ;  /* 0x0000a400ff077b82 */ /* 0x000ea20000000800 */
[----:B------:R-:W-:Y:S02]  /*1b90*/  WARPGROUP.DEPBAR.LE gsb0, 0x0 ;  /* 0x00008000000079c5 */ /* 0x000fe40000010000 */
[----:B--2---:R-:W-:-:S13]  /*1ba0*/  ISETP.GE.AND P0, PT, R7, 0x1, PT ;  /* 0x000000010700780c */ /* 0x004fda0003f06270 */
[----:B------:R-:W-:Y:S05]  /*1bb0*/  @!P0 BRA `(.L_x_19) ;  /* 0x0000000000448947 */ /* 0x000fea0003800000 */
[----:B------:R-:W-:-:S04]  /*1bc0*/  LOP3.LUT R7, R3, 0x1, RZ, 0xfc, !PT ;  /* 0x0000000103077812 */ /* 0x000fc800078efcff */
[----:B------:R-:W-:-:S13]  /*1bd0*/  ISETP.NE.AND P0, PT, R7, 0x3, PT ;  /* 0x000000030700780c */ /* 0x000fda0003f05270 */
[----:B------:R-:W-:Y:S05]  /*1be0*/  @!P0 BRA `(.L_x_20) ;  /* 0x0000000000048947 */ /* 0x000fea0003800000 */
[----:B------:R-:W-:Y:S01]  /*1bf0*/  BPT.TRAP 0x1 ;  /* 0x000000040000795c */ /* 0x000fe20000300000 */
.L_x_20:
[----:B------:R-:W2:Y:S01]  /*1c00*/  S2R R10, SR_CgaCtaId ;  /* 0x00000000000a7919 */ /* 0x000ea20000008800 */
[----:B-1----:R-:W-:Y:S01]  /*1c10*/  IMAD.WIDE.U32 R8, R5, -0x33333333, RZ ;  /* 0xcccccccd05087825 */ /* 0x002fe200078e00ff */
[----:B------:R-:W-:Y:S02]  /*1c20*/  MOV R7, 0x400 ;  /* 0x0000040000077802 */ /* 0x000fe40000000f00 */
[----:B------:R-:W-:Y:S02]  /*1c30*/  ISETP.GT.U32.AND P0, PT, R3, 0x1, PT ;  /* 0x000000010300780c */ /* 0x000fe40003f04070 */
[----:B------:R-:W-:-:S05]  /*1c40*/  SHF.R.U32.HI R8, RZ, 0x2, R9 ;  /* 0x00000002ff087819 */ /* 0x000fca0000011609 */
[----:B------:R-:W-:Y:S01]  /*1c50*/  IMAD R5, R8, -0x5, R5 ;  /* 0xfffffffb08057824 */ /* 0x000fe200078e0205 */
[----:B--2---:R-:W-:-:S05]  /*1c60*/  LEA R10, R10, R7, 0x18 ;  /* 0x000000070a0a7211 */ /* 0x004fca00078ec0ff */
[----:B------:R-:W-:-:S04]  /*1c70*/  IMAD R5, R5, 0x8, R10 ;  /* 0x0000000805057824 */ /* 0x000fc800078e020a */
[----:B------:R-:W-:-:S05]  /*1c80*/  VIADD R5, R5, 0x32028 ;  /* 0x0003202805057836 */ /* 0x000fca0000000000 */
[----:B------:R-:W-:-:S04]  /*1c90*/  PRMT R5, RZ, 0x654, R5 ;  /* 0x00000654ff057816 */ /* 0x000fc80000000005 */
[----:B------:R2:W-:Y:S01]  /*1ca0*/  SYNCS.ARRIVE.TRANS64.RED.A1T0 RZ, [R5+URZ], RZ ;  /* 0x000000ff05ff79a7 */ /* 0x0005e2000810043f */
[----:B------:R-:W-:Y:S05]  /*1cb0*/  @P0 BRA `(.L_x_19) ;  /* 0x0000000000040947 */ /* 0x000fea0003800000 */
[----:B------:R-:W-:Y:S01]  /*1cc0*/  BPT.TRAP 0x1 ;  /* 0x000000040000795c */ /* 0x000fe20000300000 */
.L_x_19:
[----:B-1----:R-:W1:Y:S01]  /*1cd0*/  S2R R8, SR_TID.X ;  /* 0x0000000000087919 */ /* 0x002e620000002100 */
[----:B------:R-:W4:Y:S01]  /*1ce0*/  LDC.64 R10, c[0x0][0x280] ;  /* 0x0000a000ff0a7b82 */ /* 0x000f220000000a00 */
[----:B------:R-:W-:Y:S01]  /*1cf0*/  IMAD.SHL.U32 R6, R6, 0x40, RZ ;  /* 0x0000004006067824 */ /* 0x000fe200078e00ff */
[----:B------:R-:W-:Y:S01]  /*1d00*/  ULDC.64 UR4, c[0x0][0x5e0] ;  /* 0x0001780000047ab9 */ /* 0x000fe20000000a00 */
[----:B------:R-:W0:Y:S01]  /*1d10*/  S2R R13, SR_CTAID.X ;  /* 0x00000000000d7919 */ /* 0x000e220000002500 */
[----:B------:R-:W-:-:S04]  /*1d20*/  SHF.R.S32.HI R17, RZ, 0x1f, R4 ;  /* 0x0000001fff117819 */ /* 0x000fc80000011404 */
[----:B------:R-:W3:Y:S01]  /*1d30*/  LDC.64 R14, c[0x0][0x5d0] ;  /* 0x00017400ff0e7b82 */ /* 0x000ee20000000a00 */
[----:B----4-:R-:W-:Y:S02]  /*1d40*/  ISETP.GE.AND P0, PT, R6, R11, PT ;  /* 0x0000000b0600720c */ /* 0x010fe40003f06270 */
[----:B-1----:R-:W-:-:S04]  /*1d50*/  SHF.R.S32.HI R3, RZ, 0x1f, R8 ;  /* 0x0000001fff037819 */ /* 0x002fc80000011408 */
[----:B------:R-:W-:-:S04]  /*1d60*/  LEA.HI R3, R3, R8, RZ, 0x7 ;  /* 0x0000000803037211 */ /* 0x000fc800078f38ff */
[----:B------:R-:W-:-:S05]  /*1d70*/  LOP3.LUT R3, R3, 0xffffff80, RZ, 0xc0, !PT ;  /* 0xffffff8003037812 */ /* 0x000fca00078ec0ff */
[----:B------:R-:W-:-:S05]  /*1d80*/  IMAD.IADD R3, R8, 0x1, -R3 ;  /* 0x0000000108037824 */ /* 0x000fca00078e0a03 */
[----:B------:R-:W-:-:S04]  /*1d90*/  SHF.R.S32.HI R12, RZ, 0x1f, R3 ;  /* 0x0000001fff0c7819 */ /* 0x000fc80000011403 */
[----:B--2---:R-:W-:-:S04]  /*1da0*/  LEA.HI R5, R12, R3, RZ, 0x2 ;  /* 0x000000030c057211 */ /* 0x004fc800078f10ff */
[--C-:B------:R-:W-:Y:S02]  /*1db0*/  SHF.R.S32.HI R8, RZ, 0x2, R5.reuse ;  /* 0x00000002ff087819 */ /* 0x100fe40000011405 */
[----:B------:R-:W-:-:S04]  /*1dc0*/  SHF.R.S32.HI R7, RZ, 0x1f, R5 ;  /* 0x0000001fff077819 */ /* 0x000fc80000011405 */
[----:B------:R-:W-:-:S04]  /*1dd0*/  LEA.HI R7, R7, R8, RZ, 0x3 ;  /* 0x0000000807077211 */ /* 0x000fc800078f18ff */
[----:B------:R-:W-:-:S05]  /*1de0*/  LOP3.LUT R7, R7, 0xfffffff8, RZ, 0xc0, !PT ;  /* 0xfffffff807077812 */ /* 0x000fca00078ec0ff */
[----:B------:R-:W-:Y:S01]  /*1df0*/  IMAD.IADD R8, R8, 0x1, -R7 ;  /* 0x0000000108087824 */ /* 0x000fe200078e0a07 */
[----:B------:R-:W-:Y:S02]  /*1e00*/  LEA.HI R7, R12, R3, RZ, 0x5 ;  /* 0x000000030c077211 */ /* 0x000fe400078f28ff */
[----:B------:R-:W-:Y:S01]  /*1e10*/  LOP3.LUT R12, R5, 0xfffffffc, RZ, 0xc0, !PT ;  /* 0xfffffffc050c7812 */ /* 0x000fe200078ec0ff */
[----:B0-----:R-:W-:Y:S01]  /*1e20*/  IMAD.SHL.U32 R5, R13, 0x100, RZ ;  /* 0x000001000d057824 */ /* 0x001fe200078e00ff */
[----:B------:R-:W-:Y:S02]  /*1e30*/  SHF.R.S32.HI R9, RZ, 0x1f, R8 ;  /* 0x0000001fff097819 */ /* 0x000fe40000011408 */
[----:B------:R-:W-:Y:S01]  /*1e40*/  SHF.R.S32.HI R7, RZ, 0x5, R7 ;  /* 0x00000005ff077819 */ /* 0x000fe20000011407 */
[----:B------:R-:W-:Y:S01]  /*1e50*/  IMAD.IADD R16, R3, 0x1, -R12 ;  /* 0x0000000103107824 */ /* 0x000fe200078e0a0c */
[----:B------:R-:W-:Y:S02]  /*1e60*/  ISETP.GE.OR P0, PT, R5, R10, P0 ;  /* 0x0000000a0500720c */ /* 0x000fe40000706670 */
[----:B------:R-:W-:Y:S01]  /*1e70*/  SHF.R.S32.HI R3, RZ, 0x1f, R6 ;  /* 0x0000001fff037819 */ /* 0x000fe20000011406 */
[----:B------:R-:W-:-:S04]  /*1e80*/  IMAD.WIDE R164, R7, 0x10, R8 ;  /* 0x0000001007a47825 */ /* 0x000fc800078e0208 */
[----:B------:R-:W-:Y:S02]  /*1e90*/  IMAD.SHL.U32 R12, R16, 0x2, RZ ;  /* 0x00000002100c7824 */ /* 0x000fe400078e00ff */
[----:B------:R-:W-:-:S03]  /*1ea0*/  IMAD.WIDE R164, R13, 0x100, R164 ;  /* 0x000001000da47825 */ /* 0x000fc600078e02a4 */
[--C-:B------:R-:W-:Y:S01]  /*1eb0*/  SHF.R.S32.HI R13, RZ, 0x1f, R12.reuse ;  /* 0x0000001fff0d7819 */ /* 0x100fe2000001140c */
[-C--:B---3--:R-:W-:Y:S02]  /*1ec0*/  IMAD R20, R165, R14.reuse, RZ ;  /* 0x0000000ea5147224 */ /* 0x088fe400078e02ff */
[----:B------:R-:W-:Y:S01]  /*1ed0*/  IMAD.WIDE.U32 R18, R164, R14, R12 ;  /* 0x0000000ea4127225 */ /* 0x000fe200078e000c */
[----:B------:R-:W-:Y:S06]  /*1ee0*/  @P0 EXIT ;  /* 0x000000000000094d */ /* 0x000fec0003800000 */
[----:B------:R-:W-:Y:S01]  /*1ef0*/  ULDC.64 UR6, c[0x0][0x288] ;  /* 0x0000a20000067ab9 */ /* 0x000fe20000000a00 */
[----:B------:R-:W-:Y:S01]  /*1f00*/  IMAD R20, R164, R15, R20 ;  /* 0x0000000fa4147224 */ /* 0x000fe200078e0214 */
[----:B------:R-:W-:Y:S01]  /*1f10*/  ISETP.GE.AND P0, PT, R157, UR6, PT ;  /* 0x000000069d007c0c */ /* 0x000fe2000bf06270 */
[----:B------:R-:W-:Y:S01]  /*1f20*/  IMAD R9, R17, UR4, RZ ;  /* 0x0000000411097c24 */ /* 0x000fe2000f8e02ff */
[----:B------:R-:W-:Y:S01]  /*1f30*/  IADD3 R18, P1, R6, R18, RZ ;  /* 0x0000001206127210 */ /* 0x000fe20007f3e0ff */
[----:B------:R-:W-:Y:S01]  /*1f40*/  IMAD R5, R7, -0x10, -R5 ;  /* 0xfffffff007057824 */ /* 0x000fe200078e0a05 */
[C---:B------:R-:W-:Y:S01]  /*1f50*/  ISETP.GE.OR P0, PT, R4.reuse, UR7, P0 ;  /* 0x0000000704007c0c */ /* 0x040fe20008706670 */
[----:B------:R-:W-:Y:S01]  /*1f60*/  IMAD R9, R4, UR5, R9 ;  /* 0x0000000504097c24 */ /* 0x000fe2000f8e0209 */
[----:B------:R-:W-:Y:S01]  /*1f70*/  IADD3.X R19, R3, R19, R20, P1, !PT ;  /* 0x0000001303137210 */ /* 0x000fe20000ffe414 */
[----:B------:R-:W-:Y:S01]  /*1f80*/  IMAD R7, R16, -0x2, R11 ;  /* 0xfffffffe10077824 */ /* 0x000fe200078e020b */
[----:B------:R-:W-:-:S02]  /*1f90*/  IADD3 R5, R5, R10, -R8 ;  /* 0x0000000a05057210 */ /* 0x000fc40007ffe808 */
[----:B------:R-:W-:Y:S01]  /*1fa0*/  SHF.R.S32.HI R8, RZ, 0x1f, R157 ;  /* 0x0000001fff087819 */ /* 0x000fe2000001149d */
[----:B------:R-:W-:Y:S01]  /*1fb0*/  IMAD.WIDE.U32 R18, R4, UR4, R18 ;  /* 0x0000000404127c25 */ /* 0x000fe2000f8e0012 */
[----:B------:R-:W-:-:S03]  /*1fc0*/  ULDC.64 UR4, c[0x0][0x5d8] ;  /* 0x0001760000047ab9 */ /* 0x000fc60000000a00 */
[----:B------:R-:W-:Y:S02]  /*1fd0*/  IMAD.IADD R11, R19, 0x1, R9 ;  /* 0x00000001130b7824 */ /* 0x000fe400078e0209 */
[----:B------:R-:W-:Y:S05]  /*1fe0*/  @P0 EXIT ;  /* 0x000000000000094d */ /* 0x000fea0003800000 */
[----:B-----5:R-:W-:Y:S01]  /*1ff0*/  FSETP.NEU.AND P1, PT, R2, RZ, PT ;  /* 0x000000ff0200720b */ /* 0x020fe20003f2d000 */
[----:B------:R-:W-:Y:S01]  /*2000*/  IMAD.IADD R7, R7, 0x1, -R6 ;  /* 0x0000000107077824 */ /* 0x000fe200078e0a06 */
[----:B------:R-:W-:Y:S01]  /*2010*/  ULDC.64 UR6, c[0x0][0x5b8] ;  /* 0x00016e0000067ab9 */ /* 0x000fe20000000a00 */
[----:B------:R-:W-:Y:S02]  /*2020*/  IMAD.MOV.U32 R10, RZ, RZ, R18 ;  /* 0x000000ffff0a7224 */ /* 0x000fe400078e0012 */
[C---:B------:R-:W-:Y:S01]  /*2030*/  IMAD R16, R8.reuse, UR4, RZ ;  /* 0x0000000408107c24 */ /* 0x040fe2000f8e02ff */
[----:B------:R-:W-:Y:S01]  /*2040*/  ISETP.GT.AND P4, PT, R7, RZ, PT ;  /* 0x000000ff0700720c */ /* 0x000fe20003f84270 */
[----:B------:R-:W-:Y:S02]  /*2050*/  IMAD R8, R8, UR6, RZ ;  /* 0x0000000608087c24 */ /* 0x000fe4000f8e02ff */
[----:B------:R-:W-:Y:S01]  /*2060*/  IMAD R155, R157, UR5, R16 ;  /* 0x000000059d9b7c24 */ /* 0x000fe2000f8e0210 */
[----:B------:R-:W-:Y:S01]  /*2070*/  ISETP.GT.AND P0, PT, R5, RZ, P4 ;  /* 0x000000ff0500720c */ /* 0x000fe20002704270 */
[----:B------:R-:W-:-:S04]  /*2080*/  IMAD.WIDE.U32 R10, R157, UR4, R10 ;  /* 0x000000049d0a7c25 */ /* 0x000fc8000f8e000a */
[----:B------:R-:W-:Y:S01]  /*2090*/  IMAD R153, R157, UR7, R8 ;  /* 0x000000079d997c24 */ /* 0x000fe2000f8e0208 */
[C---:B------:R-:W-:Y:S01]  /*20a0*/  SHF.L.U64.HI R8, R14.reuse, 0x3, R15 ;  /* 0x000000030e087819 */ /* 0x040fe2000001020f */
[----:B------:R-:W-:Y:S02]  /*20b0*/  IMAD.SHL.U32 R9, R14, 0x8, RZ ;  /* 0x000000080e097824 */ /* 0x000fe400078e00ff */
[----:B------:R-:W-:Y:S01]  /*20c0*/  IMAD.IADD R155, R11, 0x1, R155 ;  /* 0x000000010b9b7824 */ /* 0x000fe200078e029b */
[----:B------:R-:W-:Y:S06]  /*20d0*/  @!P1 BRA `(.L_x_21) ;  /* 0x0000007000c09947 */ /* 0x000fec0003800000 */
[----:B------:R-:W-:Y:S01]  /*20e0*/  IADD3 R16, P1, R6, R12, RZ ;  /* 0x0000000c06107210 */ /* 0x000fe20007f3e0ff */
[----:B------:R-:W-:Y:S01]  /*20f0*/  ULDC.64 UR8, c[0x0][0x5c0] ;  /* 0x0001700000087ab9 */ /* 0x000fe20000000a00 */
[----:B------:R-:W-:Y:S01]  /*2100*/  ULDC.64 UR4, c[0x0][0x5b0] ;  /* 0x00016c0000047ab9 */ /* 0x000fe20000000a00 */
[----:B------:R-:W-:Y:S01]  /*2110*/  IMAD R11, R17, UR8, RZ ;  /* 0x00000008110b7c24 */ /* 0x000fe2000f8e02ff */
[----:B------:R-:W-:Y:S01]  /*2120*/  ULDC.64 UR10, c[0x0][0x5a8] ;  /* 0x00016a00000a7ab9 */ /* 0x000fe20000000a00 */
[----:B------:R-:W-:Y:S02]  /*2130*/  IMAD.X R17, R3, 0x1, R13, P1 ;  /* 0x0000000103117824 */ /* 0x000fe400008e060d */
[C---:B------:R-:W-:Y:S02]  /*2140*/  IMAD R11, R4.reuse, UR9, R11 ;  /* 0x00000009040b7c24 */ /* 0x040fe4000f8e020b */
[----:B------:R-:W-:-:S04]  /*2150*/  IMAD.WIDE.U32 R16, R4, UR8, R16 ;  /* 0x0000000804107c25 */ /* 0x000fc8000f8e0010 */
[----:B------:R-:W-:Y:S02]  /*2160*/  IMAD.IADD R17, R17, 0x1, R11 ;  /* 0x0000000111117824 */ /* 0x000fe400078e020b */
[----:B------:R-:W-:Y:S02]  /*2170*/  IMAD R21, R165, UR4, RZ ;  /* 0x00000004a5157c24 */ /* 0x000fe4000f8e02ff */
[----:B------:R-:W-:-:S04]  /*2180*/  IMAD.WIDE.U32 R16, R157, UR6, R16 ;  /* 0x000000069d107c25 */ /* 0x000fc8000f8e0010 */
[----:B------:R-:W-:Y:S02]  /*2190*/  IMAD.IADD R19, R153, 0x1, R17 ;  /* 0x0000000199137824 */ /* 0x000fe400078e0211 */
[----:B------:R-:W-:Y:S02]  /*21a0*/  IMAD.MOV.U32 R18, RZ, RZ, R16 ;  /* 0x000000ffff127224 */ /* 0x000fe400078e0010 */
[C---:B------:R-:W-:Y:S02]  /*21b0*/  IMAD R158, R164.reuse, UR5, R21 ;  /* 0x00000005a49e7c24 */ /* 0x040fe4000f8e0215 */
[----:B------:R-:W-:-:S04]  /*21c0*/  IMAD.WIDE.U32 R22, R164, UR4, R18 ;  /* 0x00000004a4167c25 */ /* 0x000fc8000f8e0012 */
[----:B------:R-:W-:Y:S01]  /*21d0*/  IMAD.IADD R21, R23, 0x1, R158 ;  /* 0x0000000117157824 */ /* 0x000fe200078e029e */
[----:B------:R-:W-:-:S04]  /*21e0*/  LEA R20, P1, R22, UR10, 0x1 ;  /* 0x0000000a16147c11 */ /* 0x000fc8000f8208ff */
[----:B------:R-:W-:-:S05]  /*21f0*/  LEA.HI.X R21, R22, UR11, R21, 0x1, P1 ;  /* 0x0000000b16157c11 */ /* 0x000fca00088f0c15 */
[----:B------:R-:W2:Y:S01]  /*2200*/  @P0 LDG.E.LTC128B.U16 R159, desc[UR14][R20.64] ;  /* 0x0000000e149f0981 */ /* 0x000ea2000c1e1520 */
[----:B------:R-:W-:Y:S01]  /*2210*/  IMAD.WIDE.U32 R22, R157, UR6, RZ ;  /* 0x000000069d167c25 */ /* 0x000fe2000f8e00ff */
[----:B------:R-:W-:Y:S01]  /*2220*/  ULDC.64 UR6, c[0x0][0x5c8] ;  /* 0x0001720000067ab9 */ /* 0x000fe20000000a00 */
[----:B------:R-:W-:Y:S01]  /*2230*/  ISETP.GT.AND P6, PT, R7, 0x1, PT ;  /* 0x000000010700780c */ /* 0x000fe20003fc4270 */
[----:B------:R-:W-:Y:S01]  /*2240*/  BSSY B0, `(.L_x_22) ;  /* 0x0000017000007945 */ /* 0x000fe20003800000 */
[C---:B------:R-:W-:Y:S01]  /*2250*/  LEA R154, P1, R10.reuse, UR6, 0x1 ;  /* 0x000000060a9a7c11 */ /* 0x040fe2000f8208ff */
[----:B------:R-:W-:Y:S02]  /*2260*/  IMAD.IADD R153, R23, 0x1, R153 ;  /* 0x0000000117997824 */ /* 0x000fe400078e0299 */
[----:B------:R-:W-:Y:S01]  /*2270*/  IMAD.MOV.U32 R152, RZ, RZ, R22 ;  /* 0x000000ffff987224 */ /* 0x000fe200078e0016 */
[----:B------:R-:W-:Y:S02]  /*2280*/  LEA.HI.X R155, R10, UR7, R155, 0x1, P1 ;  /* 0x000000070a9b7c11 */ /* 0x000fe400088f0c9b */
[----:B------:R-:W-:Y:S01]  /*2290*/  ISETP.GT.AND P1, PT, R5, RZ, P6 ;  /* 0x000000ff0500720c */ /* 0x000fe20003724270 */
[----:B------:R-:W-:-:S04]  /*22a0*/  IMAD.WIDE.U32 R156, R164, UR4, R152 ;  /* 0x00000004a49c7c25 */ /* 0x000fc8000f8e0098 */
[----:B------:R-:W-:Y:S02]  /*22b0*/  IMAD.IADD R157, R158, 0x1, R157 ;  /* 0x000000019e9d7824 */ /* 0x000fe400078e029d */
[----:B------:R-:W-:-:S04]  /*22c0*/  IMAD.WIDE.U32 R156, R4, UR8, R156 ;  /* 0x00000008049c7c25 */ /* 0x000fc8000f8e009c */
[----:B------:R-:W-:Y:S01]  /*22d0*/  IMAD.IADD R162, R11, 0x1, R157 ;  /* 0x000000010ba27824 */ /* 0x000fe200078e029d */
[----:B------:R-:W-:-:S04]  /*22e0*/  IADD3 R157, P2, P3, R6, R156, R12 ;  /* 0x0000009c069d7210 */ /* 0x000fc80007b5e00c */
[----:B------:R-:W-:Y:S02]  /*22f0*/  IADD3.X R162, R3, R162, R13, P2, P3 ;  /* 0x000000a203a27210 */ /* 0x000fe400017e640d */
[----:B------:R-:W-:-:S04]  /*2300*/  LEA R156, P2, R157, UR10, 0x1 ;  /* 0x0000000a9d9c7c11 */ /* 0x000fc8000f8408ff */
[----:B------:R-:W-:Y:S01]  /*2310*/  LEA.HI.X R157, R157, UR11, R162, 0x1, P2 ;  /* 0x0000000b9d9d7c11 */ /* 0x000fe200090f0ca2 */
[----:B--2---:R-:W-:-:S05]  /*2320*/  HADD2.F32 R161, -RZ, R159.H0_H0 ;  /* 0x2000009fffa17230 */ /* 0x004fca0000004100 */
[----:B------:R-:W-:-:S04]  /*2330*/  FMUL R161, R161, R2 ;  /* 0x00000002a1a17220 */ /* 0x000fc80000400000 */
[C---:B------:R-:W-:Y:S01]  /*2340*/  FFMA R160, R120.reuse, R0, R161 ;  /* 0x0000000078a07223 */ /* 0x040fe200000000a1 */
[----:B------:R-:W-:-:S04]  /*2350*/  LOP3.LUT R120, R120, 0xfffffffd, RZ, 0xc0, !PT ;  /* 0xfffffffd78787812 */ /* 0x000fc800078ec0ff */
[----:B------:R-:W-:Y:S02]  /*2360*/  F2FP.F16.F32.PACK_AB R160, RZ, R160 ;  /* 0x000000a0ffa0723e */ /* 0x000fe400000000ff */
[----:B------:R-:W-:-:S03]  /*2370*/  @P6 LOP3.LUT R120, R120, 0x2, RZ, 0xfc, !PT ;  /* 0x0000000278786812 */ /* 0x000fc600078efcff */
[----:B------:R0:W-:Y:S01]  /*2380*/  @P0 STG.E.U16 desc[UR14][R154.64], R160 ;  /* 0x000000a09a000986 */ /* 0x0001e2000c10150e */
[----:B------:R-:W-:Y:S05]  /*2390*/  @!P1 BRA `(.L_x_23) ;  /* 0x0000000000049947 */ /* 0x000fea0003800000 */
[----:B------:R1:W5:Y:S02]  /*23a0*/  LDG.E.LTC128B.U16 R159, desc[UR14][R156.64+0x2] ;  /* 0x0000020e9c9f7981 */ /* 0x000364000c1e1520 */
.L_x_23:
[----:B------:R-:W-:Y:S05]  /*23b0*/  BSYNC B0 ;  /* 0x0000000000007941 */ /* 0x000fea0003800000 */
.L_x_22:
[----:B------:R-:W-:Y:S01]  /*23c0*/  USHF.L.U32 UR6, UR4, 0x3, URZ ;  /* 0x0000000304067899 */ /* 0x000fe2000800063f */
[----:B-----5:R-:W-:Y:S01]  /*23d0*/  HADD2.F32 R17, -RZ, R159.H0_H0 ;  /* 0x2000009fff117230 */ /* 0x020fe20000004100 */
[----:B------:R-:W-:Y:S01]  /*23e0*/  USHF.L.U64.HI UR7, UR4, 0x3, UR5 ;  /* 0x0000000304077899 */ /* 0x000fe20008010205 */
[----:B------:R-:W-:-:S03]  /*23f0*/  ISETP.GT.AND P0, PT, R5, 0x8, P4 ;  /* 0x000000080500780c */ /* 0x000fc60002704270 */
[----:B0-----:R-:W-:Y:S02]  /*2400*/  IMAD.U32 R160, RZ, RZ, UR6 ;  /* 0x00000006ffa07e24 */ /* 0x001fe4000f8e00ff */
[----:B------:R-:W-:Y:S01]  /*2410*/  FMUL R10, R17, R2 ;  /* 0x00000002110a7220 */ /* 0x000fe20000400000 */
[----:B------:R-:W-:-:S03]  /*2420*/  IMAD.U32 R161, RZ, RZ, UR7 ;  /* 0x00000007ffa17e24 */ /* 0x000fc6000f8e00ff */
[----:B------:R-:W-:Y:S01]  /*2430*/  FFMA R10, R121, R0, R10 ;  /* 0x00000000790a7223 */ /* 0x000fe2000000000a */
[----:B------:R-:W-:-:S04]  /*2440*/  IMAD.WIDE.U32 R160, R164, UR4, R160 ;  /* 0x00000004a4a07c25 */ /* 0x000fc8000f8e00a0 */
[----:B------:R-:W-:Y:S01]  /*2450*/  IMAD.IADD R23, R158, 0x1, R161 ;  /* 0x000000019e177824 */ /* 0x000fe200078e02a1 */
[----:B------:R-:W-:Y:S02]  /*2460*/  IADD3 R17, P2, R16, R160, RZ ;  /* 0x000000a010117210 */ /* 0x000fe40007f5e0ff */
[----:B------:R-:W-:-:S03]  /*2470*/  F2FP.F16.F32.PACK_AB R10, RZ, R10 ;  /* 0x0000000aff0a723e */ /* 0x000fc600000000ff */
[----:B------:R-:W-:Y:S01]  /*2480*/  IMAD.X R18, R23, 0x1, R19, P2 ;  /* 0x0000000117127824 */ /* 0x000fe200010e0613 */
[----:B------:R-:W-:Y:S01]  /*2490*/  LEA R16, P2, R17, UR10, 0x1 ;  /* 0x0000000a11107c11 */ /* 0x000fe2000f8408ff */
[----:B------:R-:W-:-:S03]  /*24a0*/  @P1 IMAD.MOV.U32 R19, RZ, RZ, R155 ;  /* 0x000000ffff131224 */ /* 0x000fc600078e009b */
[----:B------:R-:W-:Y:S01]  /*24b0*/  LEA.HI.X R17, R17, UR11, R18, 0x1, P2 ;  /* 0x0000000b11117c11 */ /* 0x000fe200090f0c12 */
[----:B------:R-:W-:-:S05]  /*24c0*/  @P1 IMAD.MOV.U32 R18, RZ, RZ, R154 ;  /* 0x000000ffff121224 */ /* 0x000fca00078e009a */
[----:B------:R0:W-:Y:S04]  /*24d0*/  @P1 STG.E.U16 desc[UR14][R18.64+0x2], R10 ;  /* 0x0000020a12001986 */ /* 0x0001e8000c10150e */
[----:B------:R-:W2:Y:S01]  /*24e0*/  @P0 LDG.E.LTC128B.U16 R159, desc[UR14][R16.64] ;  /* 0x0000000e109f0981 */ /* 0x000ea2000c1e1520 */
[----:B------:R-:W-:Y:S01]  /*24f0*/  IADD3 R22, P1, R22, R160, RZ ;  /* 0x000000a016167210 */ /* 0x000fe20007f3e0ff */
[----:B------:R-:W-:Y:S04]  /*2500*/  BSSY B0, `(.L_x_24) ;  /* 0x0000013000007945 */ /* 0x000fe80003800000 */
[----:B------:R-:W-:-:S02]  /*2510*/  IMAD.X R23, R23, 0x1, R153, P1 ;  /* 0x0000000117177824 */ /* 0x000fc400008e0699 */
[----:B------:R-:W-:-:S03]  /*2520*/  IMAD.WIDE.U32 R22, R4, UR8, R22 ;  /* 0x0000000804167c25 */ /* 0x000fc6000f8e0016 */
[----:B------:R-:W-:Y:S01]  /*2530*/  IADD3 R6, P1, P2, R6, R22, R12 ;  /* 0x0000001606067210 */ /* 0x000fe20007a3e00c */
[----:B------:R-:W-:Y:S01]  /*2540*/  IMAD.IADD R12, R11, 0x1, R23 ;  /* 0x000000010b0c7824 */ /* 0x000fe200078e0217 */
[----:B------:R-:W-:Y:S02]  /*2550*/  SHF.L.U64.HI R11, R9, 0x1, R8 ;  /* 0x00000001090b7819 */ /* 0x000fe40000010208 */
[----:B0-----:R-:W-:Y:S02]  /*2560*/  LEA R18, P3, R6, UR10, 0x1 ;  /* 0x0000000a06127c11 */ /* 0x001fe4000f8608ff */
[----:B------:R-:W-:Y:S02]  /*2570*/  IADD3.X R3, R3, R12, R13, P1, P2 ;  /* 0x0000000c03037210 */ /* 0x000fe40000fe440d */
[----:B------:R-:W-:Y:S02]  /*2580*/  LEA R8, P2, R9, R154, 0x1 ;  /* 0x0000009a09087211 */ /* 0x000fe400078408ff */
[----:B------:R-:W-:-:S02]  /*2590*/  ISETP.GT.AND P1, PT, R5, 0x8, P6 ;  /* 0x000000080500780c */ /* 0x000fc40003724270 */
[----:B------:R-:W-:Y:S01]  /*25a0*/  LEA.HI.X R19, R6, UR11, R3, 0x1, P3 ;  /* 0x0000000b06137c11 */ /* 0x000fe200098f0c03 */
[----:B------:R-:W-:Y:S02]  /*25b0*/  IMAD.X R9, R11, 0x1, R155, P2 ;  /* 0x000000010b097824 */ /* 0x000fe400010e069b */
[----:B--2---:R-:W-:-:S05]  /*25c0*/  HADD2.F32 R121, -RZ, R159.H0_H0 ;  /* 0x2000009fff797230 */ /* 0x004fca0000004100 */
[----:B------:R-:W-:-:S04]  /*25d0*/  FMUL R121, R121, R2 ;  /* 0x0000000279797220 */ /* 0x000fc80000400000 */
[----:B------:R-:W-:-:S05]  /*25e0*/  FFMA R121, R122, R0, R121 ;  /* 0x000000007a797223 */ /* 0x000fca0000000079 */
[----:B------:R-:W-:-:S05]  /*25f0*/  F2FP.F16.F32.PACK_AB R121, RZ, R121 ;  /* 0x00000079ff79723e */ /* 0x000fca00000000ff */
[----:B------:R0:W-:Y:S01]  /*2600*/  @P0 STG.E.U16 desc[UR14][R8.64], R121 ;  /* 0x0000007908000986 */ /* 0x0001e2000c10150e */
[----:B------:R-:W-:Y:S05]  /*2610*/  @!P1 BRA `(.L_x_25) ;  /* 0x0000000000049947 */ /* 0x000fea0003800000 */
[----:B------:R2:W5:Y:S02]  /*2620*/  LDG.E.LTC128B.U16 R159, desc[UR14][R18.64+0x2] ;  /* 0x0000020e129f7981 */ /* 0x000564000c1e1520 */
.L_x_25:
[----:B------:R-:W-:Y:S05]  /*2630*/  BSYNC B0 ;  /* 0x0000000000007941 */ /* 0x000fea0003800000 */
.L_x_24:
[----:B-----5:R-:W-:Y:S01]  /*2640*/  HADD2.F32 R3, -RZ, R159.H0_H0 ;  /* 0x2000009fff037230 */ /* 0x020fe20000004100 */
[----:B------:R-:W-:Y:S01]  /*2650*/  ISETP.GT.AND P3, PT, R7, 0x8, PT ;  /* 0x000000080700780c */ /* 0x000fe20003f64270 */
[----:B------:R-:W-:Y:S01]  /*2660*/  BSSY B0, `(.L_x_26) ;  /* 0x000000a000007945 */ /* 0x000fe20003800000 */
[----:B------:R-:W-:Y:S02]  /*2670*/  LOP3.LUT R120, R120, 0xfffffffb, RZ, 0xc0, !PT ;  /* 0xfffffffb78787812 */ /* 0x000fe400078ec0ff */
[----:B------:R-:W-:Y:S01]  /*2680*/  FMUL R4, R3, R2 ;  /* 0x0000000203047220 */ /* 0x000fe20000400000 */
[----:B------:R-:W-:-:S03]  /*2690*/  ISETP.GT.AND P0, PT, R5, RZ, P3 ;  /* 0x000000ff0500720c */ /* 0x000fc60001f04270 */
[----:B------:R-:W-:-:S05]  /*26a0*/  FFMA R4, R123, R0, R4 ;  /* 0x000000007b047223 */ /* 0x000fca0000000004 */
[----:B------:R-:W-:Y:S02]  /*26b0*/  F2FP.F16.F32.PACK_AB R4, RZ, R4 ;  /* 0x00000004ff04723e */ /* 0x000fe400000000ff */
[----:B------:R-:W-:-:S03]  /*26c0*/  @P3 LOP3.LUT R120, R120, 0x4, RZ, 0xfc, !PT ;  /* 0x0000000478783812 */ /* 0x000fc600078efcff */
[----:B------:R3:W-:Y:S01]  /*26d0*/  @P1 STG.E.U16 desc[UR14][R8.64+0x2], R4 ;  /* 0x0000020408001986 */ /* 0x0007e2000c10150e */
[----:B------:R-:W-:Y:S05]  /*26e0*/  @!P0 BRA `(.L_x_27) ;  /* 0x0000000000048947 */ /* 0x000fea0003800000 */
[----:B------:R4:W5:Y:S02]  /*26f0*/  LDG.E.LTC128B.U16 R159, desc[UR14][R156.64+0x10] ;  /* 0x0000100e9c9f7981 */ /* 0x000964000c1e1520 */
.L_x_27:
[----:B------:R-:W-:Y:S05]  /*2700*/  BSYNC B0 ;  /* 0x0000000000007941 */ /* 0x000fea0003800000 */
.L_x_26:
[----:B-----5:R-:W-:Y:S01]  /*2710*/  HADD2.F32 R3, -RZ, R159.H0_H0 ;  /* 0x2000009fff037230 */ /* 0x020fe20000004100 */
[----:B------:R-:W-:Y:S01]  /*2720*/  ISETP.GT.AND P2, PT, R7, 0x9, PT ;  /* 0x000000090700780c */ /* 0x000fe20003f44270 */
[----:B------:R-:W-:Y:S01]  /*2730*/  @P0 IMAD.MOV.U32 R10, RZ, RZ, R154 ;  /* 0x000000ffff0a0224 */ /* 0x000fe200078e009a */
[----:B------:R-:W-:Y:S01]  /*2740*/  LOP3.LUT R120, R120, 0xfffffff7, RZ, 0xc0, !PT ;  /* 0xfffffff778787812 */ /* 0x000fe200078ec0ff */
[----:B------:R-:W-:Y:S02]  /*2750*/  @P0 IMAD.MOV.U32 R11, RZ, RZ, R155 ;  /* 0x000000ffff0b0224 */ /* 0x000fe400078e009b */
[----:B------:R-:W-:Y:S01]  /*2760*/  FMUL R3, R3, R2 ;  /* 0x0000000203037220 */ /* 0x000fe20000400000 */
[----:B------:R-:W-:Y:S01]  /*2770*/  ISETP.GT.AND P1, PT, R5, RZ, P2 ;  /* 0x000000ff0500720c */ /* 0x000fe20001724270 */
[----:B------:R-:W-:Y:S02]  /*2780*/  BSSY B0, `(.L_x_28) ;  /* 0x0000007000007945 */ /* 0x000fe40003800000 */
[----:B------:R-:W-:-:S05]  /*2790*/  FFMA R3, R124, R0, R3 ;  /* 0x000000007c037223 */ /* 0x000fca0000000003 */
[----:B------:R-:W-:Y:S02]  /*27a0*/  F2FP.F16.F32.PACK_AB R3, RZ, R3 ;  /* 0x00000003ff03723e */ /* 0x000fe400000000ff */
[----:B------:R-:W-:-:S03]  /*27b0*/  @P2 LOP3.LUT R120, R120, 0x8, RZ, 0xfc, !PT ;  /* 0x0000000878782812 */ /* 0x000fc600078efcff */
[----:B------:R0:W-:Y:S01]  /*27c0*/  @P0 STG.E.U16 desc[UR14][R10.64+0x10], R3 ;  /* 0x000010030a000986 */ /* 0x0001e2000c10150e */
[----:B------:R-:W-:Y:S05]  /*27d0*/  @!P1 BRA `(.L_x_29) ;  /* 0x0000000000049947 */ /* 0x000fea0003800000 */
[----:B------:R0:W5:Y:S02]  /*27e0*/  LDG.E.LTC128B.U16 R159, desc[UR14][R156.64+0x12] ;  /* 0x0000120e9c9f7981 */ /* 0x000164000c1e1520 */
.L_x_29:
[----:B------:R-:W-:Y:S05]  /*27f0*/  BSYNC B0 ;  /* 0x0000000000007941 */ /* 0x000fea0003800000 */
.L_x_28:
[----:B0----5:R-:W-:Y:S01]  /*2800*/  HADD2.F32 R3, -RZ, R159.H0_H0 ;  /* 0x2000009fff037230 */ /* 0x021fe20000004100 */
[----:B------:R-:W-:Y:S01]  /*2810*/  ISETP.GT.AND P0, PT, R5, 0x8, P3 ;  /* 0x000000080500780c */ /* 0x000fe20001f04270 */
[----:B------:R-:W-:Y:S01]  /*2820*/  @P1 IMAD.MOV.U32 R10, RZ, RZ, R154 ;  /* 0x000000ffff0a1224 */ /* 0x000fe200078e009a */
[----:B------:R-:W-:Y:S01]  /*2830*/  BSSY B0, `(.L_x_30) ;  /* 0x0000008000007945 */ /* 0x000fe20003800000 */
[----:B------:R-:W-:Y:S02]  /*2840*/  @P1 IMAD.MOV.U32 R11, RZ, RZ, R155 ;  /* 0x000000ffff0b1224 */ /* 0x000fe400078e009b */
[----:B---3--:R-:W-:-:S04]  /*2850*/  FMUL R4, R3, R2 ;  /* 0x0000000203047220 */ /* 0x008fc80000400000 */
[----:B------:R-:W-:-:S05]  /*2860*/  FFMA R4, R125, R0, R4 ;  /* 0x000000007d047223 */ /* 0x000fca0000000004 */
[----:B------:R-:W-:-:S05]  /*2870*/  F2FP.F16.F32.PACK_AB R4, RZ, R4 ;  /* 0x00000004ff04723e */ /* 0x000fca00000000ff */
[----:B------:R0:W-:Y:S01]  /*2880*/  @P1 STG.E.U16 desc[UR14][R10.64+0x12], R4 ;  /* 0x000012040a001986 */ /* 0x0001e2000c10150e */
[----:B------:R-:W-:Y:S05]  /*2890*/  @!P0 BRA `(.L_x_31) ;  /* 0x0000000000048947 */ /* 0x000fea0003800000 */
[----:B------:R3:W5:Y:S02]  /*28a0*/  LDG.E.LTC128B.U16 R159, desc[UR14][R18.64+0x10] ;  /* 0x0000100e129f7981 */ /* 0x000764000c1e1520 */
.L_x_31:
[----:B------:R-:W-:Y:S05]  /*28b0*/  BSYNC B0 ;  /* 0x0000000000007941 */ /* 0x000fea0003800000 */
.L_x_30:
[----:B-----5:R-:W-:Y:S01]  /*28c0*/  HADD2.F32 R3, -RZ, R159.H0_H0 ;  /* 0x2000009fff037230 */ /* 0x020fe20000004100 */
[----:B------:R-:W-:Y:S01]  /*28d0*/  ISETP.GT.AND P1, PT, R5, 0x8, P2 ;  /* 0x000000080500780c */ /* 0x000fe20001724270 */
[----:B------:R-:W-:Y:S03]  /*28e0*/  BSSY B0, `(.L_x_32) ;  /* 0x0000007000007945 */ /* 0x000fe60003800000 */
[----:B------:R-:W-:-:S04]  /*28f0*/  FMUL R3, R3, R2 ;  /* 0x0000000203037220 */ /* 0x000fc80000400000 */
[----:B------:R-:W-:-:S05]  /*2900*/  FFMA R3, R126, R0, R3 ;  /* 0x000000007e037223 */ /* 0x000fca0000000003 */
[----:B------:R-:W-:-:S05]  /*2910*/  F2FP.F16.F32.PACK_AB R3, RZ, R3 ;  /* 0x00000003ff03723e */ /* 0x000fca00000000ff */
[----:B------:R0:W-:Y:S01]  /*2920*/  @P0 STG.E.U16 desc[UR14][R8.64+0x10], R3 ;  /* 0x0000100308000986 */ /* 0x0001e2000c10150e */
[----:B------:R-:W-:Y:S05]  /*2930*/  @!P1 BRA `(.L_x_33) ;  /* 0x0000000000049947 */ /* 0x000fea0003800000 */
[----:B------:R0:W5:Y:S02]  /*2940*/  LDG.E.LTC128B.U16 R159, desc[UR14][R18.64+0x12] ;  /* 0x0000120e129f7981 */ /* 0x000164000c1e1520 */
.L_x_33:
[----:B------:R-:W-:Y:S05]  /*2950*/  BSYNC B0 ;  /* 0x0000000000007941 */ /* 0x000fea0003800000 */
.L_x_32:
[----:B0----5:R-:W-:Y:S01]  /*2960*/  HADD2.F32 R3, -RZ, R159.H0_H0 ;  /* 0x2000009fff037230 */ /* 0x021fe20000004100 */
        /* <DEDUP_REMOVED lines=11> */
.L_x_35:
[----:B------:R-:W-:Y:S05]  /*2a20*/  BSYNC B0 ;  /* 0x0000000000007941 */ /* 0x000fea0003800000 */
.L_x_34:
[----:B-----5:R-:W-:Y:S01]  /*2a30*/  HADD2.F32 R3, -RZ, R159.H0_H0 ;  /* 0x2000009fff037230 */ /* 0x020fe20000004100 */
[----:B------:R-:W-:Y:S01]  /*2a40*/  ISETP.GT.AND P1, PT, R7, 0x11, PT ;  /* 0x000000110700780c */ /* 0x000fe20003f24270 */
[----:B------:R-:W-:Y:S01]  /*2a50*/  @P0 IMAD.MOV.U32 R10, RZ, RZ, R154 ;  /* 0x000000ffff0a0224 */ /* 0x000fe200078e009a */
[----:B------:R-:W-:Y:S01]  /*2a60*/  LOP3.LUT R120, R120, 0xffffffdf, RZ, 0xc0, !PT ;  /* 0xffffffdf78787812 */ /* 0x000fe200078ec0ff */
[----:B------:R-:W-:Y:S02]  /*2a70*/  @P0 IMAD.MOV.U32 R11, RZ, RZ, R155 ;  /* 0x000000ffff0b0224 */ /* 0x000fe400078e009b */
[----:B------:R-:W-:Y:S01]  /*2a80*/  FMUL R3, R3, R2 ;  /* 0x0000000203037220 */ /* 0x000fe20000400000 */
[----:B------:R-:W-:Y:S03]  /*2a90*/  BSSY B0, `(.L_x_36) ;  /* 0x0000008000007945 */ /* 0x000fe60003800000 */
[----:B------:R-:W-:-:S05]  /*2aa0*/  FFMA R3, R128, R0, R3 ;  /* 0x0000000080037223 */ /* 0x000fca0000000003 */
[----:B------:R-:W-:Y:S02]  /*2ab0*/  F2FP.F16.F32.PACK_AB R3, RZ, R3 ;  /* 0x00000003ff03723e */ /* 0x000fe400000000ff */
[----:B------:R-:W-:-:S03]  /*2ac0*/  @P1 LOP3.LUT R120, R120, 0x20, RZ, 0xfc, !PT ;  /* 0x0000002078781812 */ /* 0x000fc600078efcff */
[----:B------:R0:W-:Y:S01]  /*2ad0*/  @P0 STG.E.U16 desc[UR14][R10.64+0x20], R3 ;  /* 0x000020030a000986 */ /* 0x0001e2000c10150e */
[----:B------:R-:W-:-:S13]  /*2ae0*/  ISETP.GT.AND P0, PT, R5, RZ, P1 ;  /* 0x000000ff0500720c */ /* 0x000fda0000f04270 */
[----:B0-----:R-:W-:Y:S05]  /*2af0*/  @!P0 BRA `(.L_x_37) ;  /* 0x0000000000048947 */ /* 0x001fea0003800000 */
[----:B------:R0:W5:Y:S02]  /*2b00*/  LDG.E.LTC128B.U16 R159, desc[UR14][R156.64+0x22] ;  /* 0x0000220e9c9f7981 */ /* 0x000164000c1e1520 */
.L_x_37:
[----:B------:R-:W-:Y:S05]  /*2b10*/  BSYNC B0 ;  /* 0x0000000000007941 */ /* 0x000fea0003800000 */
.L_x_36:
[----:B-----5:R-:W-:Y:S01]  /*2b20*/  HADD2.F32 R3, -RZ, R159.H0_H0 ;  /* 0x2000009fff037230 */ /* 0x020fe20000004100 */
[----:B------:R-:W-:Y:S01]  /*2b30*/  BSSY B0, `(.L_x_38) ;  /* 0x000000a000007945 */ /* 0x000fe20003800000 */
[----:B------:R-:W-:Y:S02]  /*2b40*/  @P0 IMAD.MOV.U32 R10, RZ, RZ, R154 ;  /* 0x000000ffff0a0224 */ /* 0x000fe400078e009a */
[----:B------:R-:W-:Y:S02]  /*2b50*/  @P0 IMAD.MOV.U32 R11, RZ, RZ, R155 ;  /* 0x000000ffff0b0224 */ /* 0x000fe400078e009b */
[----:B------:R-:W-:-:S04]  /*2b60*/  FMUL R4, R3, R2 ;  /* 0x0000000203047220 */ /* 0x000fc80000400000 */
[----:B------:R-:W-:-:S05]  /*2b70*/  FFMA R4, R129, R0, R4 ;  /* 0x0000000081047223 */ /* 0x000fca0000000004 */
[----:B------:R-:W-:-:S05]  /*2b80*/  F2FP.F16.F32.PACK_AB R4, RZ, R4 ;  /* 0x00000004ff04723e */ /* 0x000fca00000000ff */
[----:B------:R0:W-:Y:S01]  /*2b90*/  @P0 STG.E.U16 desc[UR14][R10.64+0x22], R4 ;  /* 0x000022040a000986 */ /* 0x0001e2000c10150e */
[----:B------:R-:W-:-:S13]  /*2ba0*/  ISETP.GT.AND P0, PT, R5, 0x8, P2 ;  /* 0x000000080500780c */ /* 0x000fda0001704270 */
[----:B0-----:R-:W-:Y:S05]  /*2bb0*/  @!P0 BRA `(.L_x_39) ;  /* 0x0000000000048947 */ /* 0x001fea0003800000 */
[----:B------:R0:W5:Y:S02]  /*2bc0*/  LDG.E.LTC128B.U16 R159, desc[UR14][R18.64+0x20] ;  /* 0x0000200e129f7981 */ /* 0x000164000c1e1520 */
.L_x_39:
[----:B------:R-:W-:Y:S05]  /*2bd0*/  BSYNC B0 ;  /* 0x0000000000007941 */ /* 0x000fea0003800000 */
.L_x_38:
[----:B-----5:R-:W-:Y:S01]  /*2be0*/  HADD2.F32 R3, -RZ, R159.H0_H0 ;  /* 0x2000009fff037230 */ /* 0x020fe20000004100 */
[----:B------:R-:W-:Y:S04]  /*2bf0*/  BSSY B0, `(.L_x_40) ;  /* 0x0000008000007945 */ /* 0x000fe80003800000 */
[----:B------:R-:W-:-:S04]  /*2c00*/  FMUL R3, R3, R2 ;  /* 0x0000000203037220 */ /* 0x000fc80000400000 */
[----:B------:R-:W-:-:S05]  /*2c10*/  FFMA R3, R130, R0, R3 ;  /* 0x0000000082037223 */ /* 0x000fca0000000003 */
[----:B------:R-:W-:-:S05]  /*2c20*/  F2FP.F16.F32.PACK_AB R3, RZ, R3 ;  /* 0x00000003ff03723e */ /* 0x000fca00000000ff */
[----:B------:R0:W-:Y:S01]  /*2c30*/  @P0 STG.E.U16 desc[UR14][R8.64+0x20], R3 ;  /* 0x0000200308000986 */ /* 0x0001e2000c10150e */
[----:B------:R-:W-:-:S13]  /*2c40*/  ISETP.GT.AND P0, PT, R5, 0x8, P1 ;  /* 0x000000080500780c */ /* 0x000fda0000f04270 */
[----:B0-----:R-:W-:Y:S05]  /*2c50*/  @!P0 BRA `(.L_x_41) ;  /* 0x0000000000048947 */ /* 0x001fea0003800000 */
[----:B------:R0:W5:Y:S02]  /*2c60*/  LDG.E.LTC128B.U16 R159, desc[UR14][R18.64+0x22] ;  /* 0x0000220e129f7981 */ /* 0x000164000c1e1520 */
.L_x_41:
[----:B------:R-:W-:Y:S05]  /*2c70*/  BSYNC B0 ;  /* 0x0000000000007941 */ /* 0x000fea0003800000 */
.L_x_40:
[----:B-----5:R-:W-:Y:S01]  /*2c80*/  HADD2.F32 R3, -RZ, R159.H0_H0 ;  /* 0x2000009fff037230 */ /* 0x020fe20000004100 */
[C---:B------:R-:W-:Y:S01]  /*2c90*/  SHF.L.U64.HI R15, R14.reuse, 0x7, R15 ;  /* 0x000000070e0f7819 */ /* 0x040fe2000001020f */
[----:B------:R-:W-:Y:S01]  /*2ca0*/  IMAD.SHL.U32 R13, R14, 0x80, RZ ;  /* 0x000000800e0d7824 */ /* 0x000fe200078e00ff */
[----:B------:R-:W-:Y:S01]  /*2cb0*/  ISETP.GT.AND P2, PT, R7, 0x18, PT ;  /* 0x000000180700780c */ /* 0x000fe20003f44270 */
[----:B------:R-:W-:Y:S01]  /*2cc0*/  BSSY B0, `(.L_x_42) ;  /* 0x000000f000007945 */ /* 0x000fe20003800000 */
[----:B------:R-:W-:Y:S01]  /*2cd0*/  FMUL R4, R3, R2 ;  /* 0x0000000203047220 */ /* 0x000fe20000400000 */
[----:B------:R-:W-:Y:S02]  /*2ce0*/  LOP3.LUT R120, R120, 0xffffffbf, RZ, 0xc0, !PT ;  /* 0xffffffbf78787812 */ /* 0x000fe400078ec0ff */
[----:B------:R-:W-:Y:S01]  /*2cf0*/  LOP3.LUT R3, R13, 0x2, RZ, 0xfc, !PT ;  /* 0x000000020d037812 */ /* 0x000fe200078efcff */
[----:B------:R-:W-:-:S05]  /*2d00*/  FFMA R4, R131, R0, R4 ;  /* 0x0000000083047223 */ /* 0x000fca0000000004 */
[----:B------:R-:W-:Y:S02]  /*2d10*/  F2FP.F16.F32.PACK_AB R4, RZ, R4 ;  /* 0x00000004ff04723e */ /* 0x000fe400000000ff */
[----:B------:R-:W-:-:S03]  /*2d20*/  @P2 LOP3.LUT R120, R120, 0x40, RZ, 0xfc, !PT ;  /* 0x0000004078782812 */ /* 0x000fc600078efcff */
[----:B------:R0:W-:Y:S01]  /*2d30*/  @P0 STG.E.U16 desc[UR14][R8.64+0x22], R4 ;  /* 0x0000220408000986 */ /* 0x0001e2000c10150e */
[----:B------:R-:W-:-:S05]  /*2d40*/  IADD3 R124, P0, R3, R154, RZ ;  /* 0x0000009a037c7210 */ /* 0x000fca0007f1e0ff */
[----:B------:R-:W-:Y:S01]  /*2d50*/  IMAD.X R125, R15, 0x1, R155, P0 ;  /* 0x000000010f7d7824 */ /* 0x000fe200000e069b */
[----:B------:R-:W-:-:S05]  /*2d60*/  IADD3 R10, P0, R13, R154, RZ ;  /* 0x0000009a0d0a7210 */ /* 0x000fca0007f1e0ff */
[----:B------:R-:W-:Y:S01]  /*2d70*/  IMAD.X R11, R15, 0x1, R155, P0 ;  /* 0x000000010f0b7824 */ /* 0x000fe200000e069b */
[----:B------:R-:W-:-:S13]  /*2d80*/  ISETP.GT.AND P0, PT, R5, RZ, P2 ;  /* 0x000000ff0500720c */ /* 0x000fda0001704270 */
[----:B0-----:R-:W-:Y:S05]  /*2d90*/  @!P0 BRA `(.L_x_43) ;  /* 0x0000000000048947 */ /* 0x001fea0003800000 */
[----:B------:R0:W5:Y:S02]  /*2da0*/  LDG.E.LTC128B.U16 R159, desc[UR14][R156.64+0x30] ;  /* 0x0000300e9c9f7981 */ /* 0x000164000c1e1520 */
.L_x_43:
[----:B------:R-:W-:Y:S05]  /*2db0*/  BSYNC B0 ;  /* 0x0000000000007941 */ /* 0x000fea0003800000 */
.L_x_42:
[----:B-----5:R-:W-:Y:S01]  /*2dc0*/  HADD2.F32 R23, -RZ, R159.H0_H0 ;  /* 0x2000009fff177230 */ /* 0x020fe20000004100 */
[----:B------:R-:W-:Y:S01]  /*2dd0*/  ISETP.GT.AND P1, PT, R7, 0x19, PT ;  /* 0x000000190700780c */ /* 0x000fe20003f24270 */
[----:B------:R-:W-:Y:S01]  /*2de0*/  @P0 IMAD.MOV.U32 R22, RZ, RZ, R154 ;  /* 0x000000ffff160224 */ /* 0x000fe200078e009a */
[----:B------:R-:W-:Y:S01]  /*2df0*/  LOP3.LUT R120, R120, 0xffffff7f, RZ, 0xc0, !PT ;  /* 0xffffff7f78787812 */ /* 0x000fe200078ec0ff */
[----:B------:R-:W-:Y:S01]  /*2e00*/  BSSY B0, `(.L_x_44) ;  /* 0x000000b000007945 */ /* 0x000fe20003800000 */
[----:B------:R-:W-:-:S04]  /*2e10*/  FMUL R23, R23, R2 ;  /* 0x0000000217177220 */ /* 0x000fc80000400000 */
[----:B------:R-:W-:-:S05]  /*2e20*/  FFMA R23, R132, R0, R23 ;  /* 0x0000000084177223 */ /* 0x000fca0000000017 */
[----:B------:R-:W-:Y:S02]  /*2e30*/  F2FP.F16.F32.PACK_AB R23, RZ, R23 ;  /* 0x00000017ff17723e */ /* 0x000fe400000000ff */
[----:B------:R-:W-:Y:S02]  /*2e40*/  @P1 LOP3.LUT R120, R120, 0x80, RZ, 0xfc, !PT ;  /* 0x0000008078781812 */ /* 0x000fe400078efcff */
[----:B------:R-:W-:Y:S01]  /*2e50*/  PRMT R4, R23, 0x7610, R4 ;  /* 0x0000761017047816 */ /* 0x000fe20000000004 */
[----:B------:R-:W-:-:S05]  /*2e60*/  @P0 IMAD.MOV.U32 R23, RZ, RZ, R155 ;  /* 0x000000ffff170224 */ /* 0x000fca00078e009b */
[----:B------:R0:W-:Y:S01]  /*2e70*/  @P0 STG.E.U16 desc[UR14][R22.64+0x30], R4 ;  /* 0x0000300416000986 */ /* 0x0001e2000c10150e */
[----:B------:R-:W-:-:S13]  /*2e80*/  ISETP.GT.AND P0, PT, R5, RZ, P1 ;  /* 0x000000ff0500720c */ /* 0x000fda0000f04270 */
[----:B0-----:R-:W-:Y:S05]  /*2e90*/  @!P0 BRA `(.L_x_45) ;  /* 0x0000000000048947 */ /* 0x001fea0003800000 */
[----:B------:R0:W5:Y:S02]  /*2ea0*/  LDG.E.LTC128B.U16 R159, desc[UR14][R156.64+0x32] ;  /* 0x0000320e9c9f7981 */ /* 0x000164000c1e1520 */
.L_x_45:
[----:B------:R-:W-:Y:S05]  /*2eb0*/  BSYNC B0 ;  /* 0x0000000000007941 */ /* 0x000fea0003800000 */
.L_x_44:
[----:B-----5:R-:W-:Y:S01]  /*2ec0*/  HADD2.F32 R23, -RZ, R159.H0_H0 ;  /* 0x2000009fff177230 */ /* 0x020fe20000004100 */
[----:B------:R-:W-:Y:S01]  /*2ed0*/  BSSY B0, `(.L_x_46) ;  /* 0x000000a000007945 */ /* 0x000fe20003800000 */
[----:B------:R-:W-:-:S03]  /*2ee0*/  @P0 IMAD.MOV.U32 R22, RZ, RZ, R154 ;  /* 0x000000ffff160224 */ /* 0x000fc600078e009a */
[----:B------:R-:W-:Y:S01]  /*2ef0*/  FMUL R4, R23, R2 ;  /* 0x0000000217047220 */ /* 0x000fe20000400000 */
[----:B------:R-:W-:-:S03]  /*2f00*/  @P0 IMAD.MOV.U32 R23, RZ, RZ, R155 ;  /* 0x000000ffff170224 */ /* 0x000fc600078e009b */
[----:B------:R-:W-:-:S05]  /*2f10*/  FFMA R4, R133, R0, R4 ;  /* 0x0000000085047223 */ /* 0x000fca0000000004 */
[----:B------:R-:W-:-:S05]  /*2f20*/  F2FP.F16.F32.PACK_AB R4, RZ, R4 ;  /* 0x00000004ff04723e */ /* 0x000fca00000000ff */
[----:B------:R0:W-:Y:S01]  /*2f30*/  @P0 STG.E.U16 desc[UR14][R22.64+0x32], R4 ;  /* 0x0000320416000986 */ /* 0x0001e2000c10150e */
[----:B------:R-:W-:-:S13]  /*2f40*/  ISETP.GT.AND P0, PT, R5, 0x8, P2 ;  /* 0x000000080500780c */ /* 0x000fda0001704270 */
[----:B0-----:R-:W-:Y:S05]  /*2f50*/  @!P0 BRA `(.L_x_47) ;  /* 0x0000000000048947 */ /* 0x001fea0003800000 */
[----:B------:R0:W5:Y:S02]  /*2f60*/  LDG.E.LTC128B.U16 R159, desc[UR14][R18.64+0x30] ;  /* 0x0000300e129f7981 */ /* 0x000164000c1e1520 */
.L_x_47:
[----:B------:R-:W-:Y:S05]  /*2f70*/  BSYNC B0 ;  /* 0x0000000000007941 */ /* 0x000fea0003800000 */
.L_x_46:
        /* <DEDUP_REMOVED lines=9> */
.L_x_49:
[----:B------:R-:W-:Y:S05]  /*3010*/  BSYNC B0 ;  /* 0x0000000000007941 */ /* 0x000fea0003800000 */
.L_x_48:
[----:B-----5:R-:W-:Y:S01]  /*3020*/  HADD2.F32 R23, -RZ, R159.H0_H0 ;  /* 0x2000009fff177230 */ /* 0x020fe20000004100 */
[----:B------:R-:W-:Y:S01]  /*3030*/  ISETP.GT.AND P2, PT, R7, 0x20, PT ;  /* 0x000000200700780c */ /* 0x000fe20003f44270 */
[----:B------:R-:W-:Y:S01]  /*3040*/  BSSY B0, `(.L_x_50) ;  /* 0x000000a000007945 */ /* 0x000fe20003800000 */
[----:B------:R-:W-:Y:S02]  /*3050*/  LOP3.LUT R120, R120, 0xfffffeff, RZ, 0xc0, !PT ;  /* 0xfffffeff78787812 */ /* 0x000fe400078ec0ff */
[----:B------:R-:W-:-:S04]  /*3060*/  FMUL R4, R23, R2 ;  /* 0x0000000217047220 */ /* 0x000fc80000400000 */
[----:B------:R-:W-:-:S05]  /*3070*/  FFMA R4, R135, R0, R4 ;  /* 0x0000000087047223 */ /* 0x000fca0000000004 */
[----:B------:R-:W-:Y:S02]  /*3080*/  F2FP.F16.F32.PACK_AB R4, RZ, R4 ;  /* 0x00000004ff04723e */ /* 0x000fe400000000ff */
[----:B------:R-:W-:-:S03]  /*3090*/  @P2 LOP3.LUT R120, R120, 0x100, RZ, 0xfc, !PT ;  /* 0x0000010078782812 */ /* 0x000fc600078efcff */
[----:B------:R0:W-:Y:S01]  /*30a0*/  @P0 STG.E.U16 desc[UR14][R8.64+0x32], R4 ;  /* 0x0000320408000986 */ /* 0x0001e2000c10150e */
[----:B------:R-:W-:-:S13]  /*30b0*/  ISETP.GT.AND P0, PT, R5, RZ, P2 ;  /* 0x000000ff0500720c */ /* 0x000fda0001704270 */
[----:B0-----:R-:W-:Y:S05]  /*30c0*/  @!P0 BRA `(.L_x_51) ;  /* 0x0000000000048947 */ /* 0x001fea0003800000 */
[----:B------:R0:W5:Y:S02]  /*30d0*/  LDG.E.LTC128B.U16 R159, desc[UR14][R156.64+0x40] ;  /* 0x0000400e9c9f7981 */ /* 0x000164000c1e1520 */
.L_x_51:
[----:B------:R-:W-:Y:S05]  /*30e0*/  BSYNC B0 ;  /* 0x0000000000007941 */ /* 0x000fea0003800000 */
.L_x_50:
        /* <DEDUP_REMOVED lines=15> */
.L_x_53:
[----:B------:R-:W-:Y:S05]  /*31e0*/  BSYNC B0 ;  /* 0x0000000000007941 */ /* 0x000fea0003800000 */
.L_x_52:
        /* <DEDUP_REMOVED lines=11> */
.L_x_55:
[----:B------:R-:W-:Y:S05]  /*32a0*/  BSYNC B0 ;  /* 0x0000000000007941 */ /* 0x000fea0003800000 */
.L_x_54:
        /* <DEDUP_REMOVED lines=9> */
.L_x_57:
[----:B------:R-:W-:Y:S05]  /*3340*/  BSYNC B0 ;  /* 0x0000000000007941 */ /* 0x000fea0003800000 */
.L_x_56:
        /* <DEDUP_REMOVED lines=12> */
.L_x_59:
[----:B------:R-:W-:Y:S05]  /*3410*/  BSYNC B0 ;  /* 0x0000000000007941 */ /* 0x000fea0003800000 */
.L_x_58:
        /* <DEDUP_REMOVED lines=15> */
.L_x_61:
[----:B------:R-:W-:Y:S05]  /*3510*/  BSYNC B0 ;  /* 0x0000000000007941 */ /* 0x000fea0003800000 */
.L_x_60:
        /* <DEDUP_REMOVED lines=11> */
.L_x_63:
[----:B------:R-:W-:Y:S05]  /*35d0*/  BSYNC B0 ;  /* 0x0000000000007941 */ /* 0x000fea0003800000 */
.L_x_62:
        /* <DEDUP_REMOVED lines=9> */
.L_x_65:
[----:B------:R-:W-:Y:S05]  /*3670*/  BSYNC B0 ;  /* 0x0000000000007941 */ /* 0x000fea0003800000 */
.L_x_64:
[----:B-----5:R-:W-:Y:S01]  /*3680*/  HADD2.F32 R23, -RZ, R159.H0_H0 ;  /* 0x2000009fff177230 */ /* 0x020fe20000004100 */
[----:B------:R-:W-:Y:S01]  /*3690*/  ISETP.GT.AND P3, PT, R7, 0x30, PT ;  /* 0x000000300700780c */ /* 0x000fe20003f64270 */
[----:B------:R-:W-:Y:S03]  /*36a0*/  BSSY B0, `(.L_x_66) ;  /* 0x0000008000007945 */ /* 0x000fe60003800000 */
[----:B------:R-:W-:-:S04]  /*36b0*/  FMUL R4, R23, R2 ;  /* 0x0000000217047220 */ /* 0x000fc80000400000 */
[----:B------:R-:W-:-:S05]  /*36c0*/  FFMA R4, R143, R0, R4 ;  /* 0x000000008f047223 */ /* 0x000fca0000000004 */
[----:B------:R-:W-:-:S05]  /*36d0*/  F2FP.F16.F32.PACK_AB R4, RZ, R4 ;  /* 0x00000004ff04723e */ /* 0x000fca00000000ff */
[----:B------:R0:W-:Y:S01]  /*36e0*/  @P0 STG.E.U16 desc[UR14][R8.64+0x52], R4 ;  /* 0x0000520408000986 */ /* 0x0001e2000c10150e */
[----:B------:R-:W-:-:S13]  /*36f0*/  ISETP.GT.AND P0, PT, R5, RZ, P3 ;  /* 0x000000ff0500720c */ /* 0x000fda0001f04270 */
[----:B0-----:R-:W-:Y:S05]  /*3700*/  @!P0 BRA `(.L_x_67) ;  /* 0x0000000000048947 */ /* 0x001fea0003800000 */
[----:B------:R0:W5:Y:S02]  /*3710*/  LDG.E.LTC128B.U16 R159, desc[UR14][R156.64+0x60] ;  /* 0x0000600e9c9f7981 */ /* 0x000164000c1e1520 */
.L_x_67:
[----:B------:R-:W-:Y:S05]  /*3720*/  BSYNC B0 ;  /* 0x0000000000007941 */ /* 0x000fea0003800000 */
.L_x_66:
[----:B-----5:R-:W-:Y:S01]  /*3730*/  HADD2.F32 R23, -RZ, R159.H0_H0 ;  /* 0x2000009fff177230 */ /* 0x020fe20000004100 */
[----:B------:R-:W-:Y:S01]  /*3740*/  ISETP.GT.AND P2, PT, R7, 0x31, PT ;  /* 0x000000310700780c */ /* 0x000fe20003f44270 */
[----:B------:R-:W-:Y:S01]  /*3750*/  @P0 IMAD.MOV.U32 R22, RZ, RZ, R154 ;  /* 0x000000ffff160224 */ /* 0x000fe200078e009a */
[----:B------:R-:W-:Y:S02]  /*3760*/  BSSY B0, `(.L_x_68) ;  /* 0x000000a000007945 */ /* 0x000fe40003800000 */
[----:B------:R-:W-:-:S04]  /*3770*/  FMUL R23, R23, R2 ;  /* 0x0000000217177220 */ /* 0x000fc80000400000 */
[----:B------:R-:W-:-:S05]  /*3780*/  FFMA R23, R144, R0, R23 ;  /* 0x0000000090177223 */ /* 0x000fca0000000017 */
[----:B------:R-:W-:-:S04]  /*3790*/  F2FP.F16.F32.PACK_AB R23, RZ, R23 ;  /* 0x00000017ff17723e */ /* 0x000fc800000000ff */
[----:B------:R-:W-:Y:S01]  /*37a0*/  PRMT R4, R23, 0x7610, R4 ;  /* 0x0000761017047816 */ /* 0x000fe20000000004 */
[----:B------:R-:W-:-:S05]  /*37b0*/  @P0 IMAD.MOV.U32 R23, RZ, RZ, R155 ;  /* 0x000000ffff170224 */ /* 0x000fca00078e009b */
[----:B------:R0:W-:Y:S01]  /*37c0*/  @P0 STG.E.U16 desc[UR14][R22.64+0x60], R4 ;  /* 0x0000600416000986 */ /* 0x0001e2000c10150e */
[----:B------:R-:W-:-:S13]  /*37d0*/  ISETP.GT.AND P0, PT, R5, RZ, P2 ;  /* 0x000000ff0500720c */ /* 0x000fda0001704270 */
[----:B0-----:R-:W-:Y:S05]  /*37e0*/  @!P0 BRA `(.L_x_69) ;  /* 0x0000000000048947 */ /* 0x001fea0003800000 */
[----:B------:R0:W5:Y:S02]  /*37f0*/  LDG.E.LTC128B.U16 R159, desc[UR14][R156.64+0x62] ;  /* 0x0000620e9c9f7981 */ /* 0x000164000c1e1520 */
.L_x_69:
[----:B------:R-:W-:Y:S05]  /*3800*/  BSYNC B0 ;  /* 0x0000000000007941 */ /* 0x000fea0003800000 */
.L_x_68:
        /* <DEDUP_REMOVED lines=11> */
.L_x_71:
[----:B------:R-:W-:Y:S05]  /*38c0*/  BSYNC B0 ;  /* 0x0000000000007941 */ /* 0x000fea0003800000 */
.L_x_70:
        /* <DEDUP_REMOVED lines=9> */
.L_x_73:
[----:B------:R-:W-:Y:S05]  /*3960*/  BSYNC B0 ;  /* 0x0000000000007941 */ /* 0x000fea0003800000 */
.L_x_72:
        /* <DEDUP_REMOVED lines=10> */
.L_x_75:
[----:B------:R-:W-:Y:S05]  /*3a10*/  BSYNC B0 ;  /* 0x0000000000007941 */ /* 0x000fea0003800000 */
.L_x_74:
[----:B-----5:R-:W-:Y:S01]  /*3a20*/  HADD2.F32 R23, -RZ, R159.H0_H0 ;  /* 0x2000009fff177230 */ /* 0x020fe20000004100 */
[----:B------:R-:W-:Y:S01]  /*3a30*/  BSSY B0, `(.L_x_76) ;  /* 0x000000c000007945 */ /* 0x000fe20003800000 */
[----:B------:R-:W-:-:S03]  /*3a40*/  @P0 IMAD.MOV.U32 R22, RZ, RZ, R154 ;  /* 0x000000ffff160224 */ /* 0x000fc600078e009a */
[----:B------:R-:W-:-:S04]  /*3a50*/  FMUL R23, R23, R2 ;  /* 0x0000000217177220 */ /* 0x000fc80000400000 */
[----:B------:R-:W-:-:S05]  /*3a60*/  FFMA R23, R148, R0, R23 ;  /* 0x0000000094177223 */ /* 0x000fca0000000017 */
[----:B------:R-:W-:-:S04]  /*3a70*/  F2FP.F16.F32.PACK_AB R23, RZ, R23 ;  /* 0x00000017ff17723e */ /* 0x000fc800000000ff */
[----:B------:R-:W-:Y:S01]  /*3a80*/  PRMT R4, R23, 0x7610, R4 ;  /* 0x0000761017047816 */ /* 0x000fe20000000004 */
[----:B------:R-:W-:-:S05]  /*3a90*/  @P0 IMAD.MOV.U32 R23, RZ, RZ, R155 ;  /* 0x000000ffff170224 */ /* 0x000fca00078e009b */
[----:B------:R0:W-:Y:S01]  /*3aa0*/  @P0 STG.E.U16 desc[UR14][R22.64+0x70], R4 ;  /* 0x0000700416000986 */ /* 0x0001e2000c10150e */
[----:B------:R-:W-:-:S04]  /*3ab0*/  ISETP.GT.AND P0, PT, R7, 0x39, PT ;  /* 0x000000390700780c */ /* 0x000fc80003f04270 */
[----:B------:R-:W-:-:S13]  /*3ac0*/  ISETP.GT.AND P5, PT, R5, RZ, P0 ;  /* 0x000000ff0500720c */ /* 0x000fda00007a4270 */
[----:B0-----:R-:W-:Y:S05]  /*3ad0*/  @!P5 BRA `(.L_x_77) ;  /* 0x000000000004d947 */ /* 0x001fea0003800000 */
[----:B------:R0:W5:Y:S02]  /*3ae0*/  LDG.E.LTC128B.U16 R159, desc[UR14][R156.64+0x72] ;  /* 0x0000720e9c9f7981 */ /* 0x000164000c1e1520 */
.L_x_77:
[----:B------:R-:W-:Y:S05]  /*3af0*/  BSYNC B0 ;  /* 0x0000000000007941 */ /* 0x000fea0003800000 */
.L_x_76:
        /* <DEDUP_REMOVED lines=11> */
.L_x_79:
[----:B------:R-:W-:Y:S05]  /*3bb0*/  BSYNC B0 ;  /* 0x0000000000007941 */ /* 0x000fea0003800000 */
.L_x_78:
        /* <DEDUP_REMOVED lines=9> */
[----:B------:R-:W-:-:S13]  /*3c50*/  ISETP.GT.AND P5, PT, R5, 0x8, P0 ;  /* 0x000000080500780c */ /* 0x000fda00007a4270 */
[----:B0-----:R-:W-:Y:S05]  /*3c60*/  @!P5 BRA `(.L_x_81) ;  /* 0x000000000004d947 */ /* 0x001fea0003800000 */
[----:B------:R0:W5:Y:S02]  /*3c70*/  LDG.E.LTC128B.U16 R159, desc[UR14][R18.64+0x72] ;  /* 0x0000720e129f7981 */ /* 0x000164000c1e1520 */
.L_x_81:
[----:B------:R-:W-:Y:S05]  /*3c80*/  BSYNC B0 ;  /* 0x0000000000007941 */ /* 0x000fea0003800000 */
.L_x_80:
[----:B-----5:R-:W-:Y:S01]  /*3c90*/  HADD2.F32 R7, -RZ, R159.H0_H0 ;  /* 0x2000009fff077230 */ /* 0x020fe20000004100 */
[----:B------:R-:W-:Y:S01]  /*3ca0*/  LOP3.LUT R123, R13, 0x10, RZ, 0xfc, !PT ;  /* 0x000000100d7b7812 */ /* 0x000fe200078efcff */
[----:B------:R-:W-:Y:S02]  /*3cb0*/  USHF.L.U32 UR22, UR4, 0x7, URZ ;  /* 0x0000000704167899 */ /* 0x000fe4000800063f */
[----:B------:R-:W-:Y:S01]  /*3cc0*/  USHF.L.U64.HI UR4, UR4, 0x7, UR5 ;  /* 0x0000000704047899 */ /* 0x000fe20008010205 */
[----:B------:R-:W-:-:S04]  /*3cd0*/  FMUL R4, R7, R2 ;  /* 0x0000000207047220 */ /* 0x000fc80000400000 */
[----:B------:R-:W-:-:S05]  /*3ce0*/  FFMA R4, R151, R0, R4 ;  /* 0x0000000097047223 */ /* 0x000fca0000000004 */
[----:B------:R-:W-:-:S05]  /*3cf0*/  F2FP.F16.F32.PACK_AB R4, RZ, R4 ;  /* 0x00000004ff04723e */ /* 0x000fca00000000ff */
[----:B------:R1:W-:Y:S01]  /*3d00*/  @P5 STG.E.U16 desc[UR14][R8.64+0x72], R4 ;  /* 0x0000720408005986 */ /* 0x0003e2000c10150e */
[----:B------:R-:W-:-:S05]  /*3d10*/  IADD3 R126, P5, R123, R154, RZ ;  /* 0x0000009a7b7e7210 */ /* 0x000fca0007fbe0ff */
[----:B------:R-:W-:Y:S01]  /*3d20*/  IMAD.X R127, R15, 0x1, R155, P5 ;  /* 0x000000010f7f7824 */ /* 0x000fe200028e069b */
[----:B------:R-:W-:-:S04]  /*3d30*/  IADD3 R6, P5, R20, UR22, RZ ;  /* 0x0000001614067c10 */ /* 0x000fc8000ffbe0ff */
[----:B------:R-:W-:Y:S02]  /*3d40*/  IADD3.X R7, R21, UR4, RZ, P5, !PT ;  /* 0x0000000415077c10 */ /* 0x000fe4000affe4ff */
[----:B------:R-:W-:-:S13]  /*3d50*/  ISETP.GT.AND P5, PT, R5, 0x40, P4 ;  /* 0x000000400500780c */ /* 0x000fda00027a4270 */
[----:B------:R-:W0:Y:S01]  /*3d60*/  @P5 LDG.E.LTC128B.U16 R159, desc[UR14][R6.64] ;  /* 0x0000000e069f5981 */ /* 0x000e22000c1e1520 */
[----:B------:R-:W-:Y:S01]  /*3d70*/  LOP3.LUT R121, R13, 0x12, RZ, 0xfc, !PT ;  /* 0x000000120d797812 */ /* 0x000fe200078efcff */
[----:B------:R-:W-:Y:S01]  /*3d80*/  ULOP3.LUT UR21, UR22, 0x2, URZ, 0xfc, !UPT ;  /* 0x0000000216157892 */ /* 0x000fe2000f8efc3f */
[----:B0-23--:R-:W-:-:S05]  /*3d90*/  HADD2.F32 R19, -RZ, R159.H0_H0 ;  /* 0x2000009fff137230 */ /* 0x00dfca0000004100 */
[----:B------:R-:W-:-:S04]  /*3da0*/  FMUL R19, R19, R2 ;  /* 0x0000000213137220 */ /* 0x000fc80000400000 */
[----:B------:R-:W-:-:S05]  /*3db0*/  FFMA R19, R88, R0, R19 ;  /* 0x0000000058137223 */ /* 0x000fca0000000013 */
[----:B------:R-:W-:-:S04]  /*3dc0*/  F2FP.F16.F32.PACK_AB R19, RZ, R19 ;  /* 0x00000013ff13723e */ /* 0x000fc800000000ff */
[----:B------:R-:W-:-:S05]  /*3dd0*/  PRMT R12, R19, 0x7610, R12 ;  /* 0x00007610130c7816 */ /* 0x000fca000000000c */
[----:B------:R0:W-:Y:S01]  /*3de0*/  @P5 STG.E.U16 desc[UR14][R10.64], R12 ;  /* 0x0000000c0a005986 */ /* 0x0001e2000c10150e */
[----:B------:R-:W-:-:S05]  /*3df0*/  IADD3 R128, P5, R121, R154, RZ ;  /* 0x0000009a79807210 */ /* 0x000fca0007fbe0ff */
[----:B------:R-:W-:Y:S01]  /*3e00*/  IMAD.X R129, R15, 0x1, R155, P5 ;  /* 0x000000010f817824 */ /* 0x000fe200028e069b */
[----:B------:R-:W-:-:S04]  /*3e10*/  IADD3 R130, P5, R20, UR21, RZ ;  /* 0x0000001514827c10 */ /* 0x000fc8000ffbe0ff */
[----:B------:R-:W-:Y:S02]  /*3e20*/  IADD3.X R131, R21, UR4, RZ, P5, !PT ;  /* 0x0000000415837c10 */ /* 0x000fe4000affe4ff */
[----:B------:R-:W-:-:S13]  /*3e30*/  ISETP.GT.AND P5, PT, R5, 0x40, P6 ;  /* 0x000000400500780c */ /* 0x000fda00037a4270 */
[----:B------:R-:W2:Y:S01]  /*3e40*/  @P5 LDG.E.LTC128B.U16 R159, desc[UR14][R130.64] ;  /* 0x0000000e829f5981 */ /* 0x000ea2000c1e1520 */
[----:B------:R-:W-:Y:S01]  /*3e50*/  BSSY B0, `(.L_x_82) ;  /* 0x000000d000007945 */ /* 0x000fe20003800000 */
[----:B--2---:R-:W-:-:S05]  /*3e60*/  HADD2.F32 R19, -RZ, R159.H0_H0 ;  /* 0x2000009fff137230 */ /* 0x004fca0000004100 */
[----:B-1----:R-:W-:-:S04]  /*3e70*/  FMUL R4, R19, R2 ;  /* 0x0000000213047220 */ /* 0x002fc80000400000 */
        /* <DEDUP_REMOVED lines=8> */
[----:B0-----:R-:W-:Y:S05]  /*3f00*/  @!P5 BRA `(.L_x_83) ;  /* 0x000000000004d947 */ /* 0x001fea0003800000 */
[----:B------:R0:W5:Y:S02]  /*3f10*/  LDG.E.LTC128B.U16 R159, desc[UR14][R18.64] ;  /* 0x0000000e129f7981 */ /* 0x000164000c1e1520 */
.L_x_83:
[----:B------:R-:W-:Y:S05]  /*3f20*/  BSYNC B0 ;  /* 0x0000000000007941 */ /* 0x000fea0003800000 */
.L_x_82:
[----:B-----5:R-:W-:Y:S01]  /*3f30*/  HADD2.F32 R89, -RZ, R159.H0_H0 ;  /* 0x2000009fff597230 */ /* 0x020fe20000004100 */
[----:B------:R-:W-:Y:S01]  /*3f40*/  BSSY B0, `(.L_x_84) ;  /* 0x000000d000007945 */ /* 0x000fe20003800000 */
[----:B------:R-:W-:-:S03]  /*3f50*/  PRMT R88, R159, 0x7610, R88 ;  /* 0x000076109f587816 */ /* 0x000fc60000000058 */
[----:B------:R-:W-:-:S04]  /*3f60*/  FMUL R89, R89, R2 ;  /* 0x0000000259597220 */ /* 0x000fc80000400000 */
[----:B------:R-:W-:-:S05]  /*3f70*/  FFMA R89, R90, R0, R89 ;  /* 0x000000005a597223 */ /* 0x000fca0000000059 */
[----:B------:R-:W-:-:S05]  /*3f80*/  F2FP.F16.F32.PACK_AB R89, RZ, R89 ;  /* 0x00000059ff59723e */ /* 0x000fca00000000ff */
[----:B------:R1:W-:Y:S01]  /*3f90*/  @P5 STG.E.U16 desc[UR14][R22.64], R89 ;  /* 0x0000005916005986 */ /* 0x0003e2000c10150e */
[----:B------:R-:W-:-:S05]  /*3fa0*/  IADD3 R130, P5, R3, R8, RZ ;  /* 0x0000000803827210 */ /* 0x000fca0007fbe0ff */
[----:B------:R-:W-:Y:S01]  /*3fb0*/  IMAD.X R131, R15, 0x1, R9, P5 ;  /* 0x000000010f837824 */ /* 0x000fe200028e0609 */
[----:B------:R-:W-:-:S13]  /*3fc0*/  ISETP.GT.AND P5, PT, R5, 0x48, P6 ;  /* 0x000000480500780c */ /* 0x000fda00037a4270 */
[----:B-1----:R-:W-:Y:S05]  /*3fd0*/  @!P5 BRA `(.L_x_85) ;  /* 0x00000000000cd947 */ /* 0x002fea0003800000 */
[----:B------:R-:W-:-:S04]  /*3fe0*/  IADD3 R88, P6, R16, UR21, RZ ;  /* 0x0000001510587c10 */ /* 0x000fc8000ffde0ff */
[----:B------:R-:W-:-:S05]  /*3ff0*/  IADD3.X R89, R17, UR4, RZ, P6, !PT ;  /* 0x0000000411597c10 */ /* 0x000fca000b7fe4ff */
[----:B------:R1:W5:Y:S04]  /*4000*/  LDG.E.LTC128B.U16 R88, desc[UR14][R88.64] ;  /* 0x0000000e58587981 */ /* 0x000368000c1e1520 */
.L_x_85:
[----:B------:R-:W-:Y:S05]  /*4010*/  BSYNC B0 ;  /* 0x0000000000007941 */ /* 0x000fea0003800000 */
.L_x_84:
[----:B-1---5:R-:W-:Y:S01]  /*4020*/  HADD2.F32 R89, -RZ, R88.H0_H0 ;  /* 0x20000058ff597230 */ /* 0x022fe20000004100 */
[----:B------:R-:W-:Y:S01]  /*4030*/  ULOP3.LUT UR20, UR22, 0x10, URZ, 0xfc, !UPT ;  /* 0x0000001016147892 */ /* 0x000fe2000f8efc3f */
[----:B------:R-:W-:-:S03]  /*4040*/  LOP3.LUT P6, RZ, R120, 0x4, RZ, 0xc0, !PT ;  /* 0x0000000478ff7812 */ /* 0x000fc600078cc0ff */
[----:B------:R-:W-:Y:S01]  /*4050*/  FMUL R4, R89, R2 ;  /* 0x0000000259047220 */ /* 0x000fe20000400000 */
[----:B------:R-:W-:-:S03]  /*4060*/  LOP3.LUT R89, R13, 0x20, RZ, 0xfc, !PT ;  /* 0x000000200d597812 */ /* 0x000fc600078efcff */
        /* <DEDUP_REMOVED lines=8> */
[----:B------:R-:W2:Y:S01]  /*40f0*/  @P5 LDG.E.LTC128B.U16 R88, desc[UR14][R132.64] ;  /* 0x0000000e84585981 */ /* 0x000ea2000c1e1520 */
[----:B------:R-:W-:Y:S01]  /*4100*/  ULOP3.LUT UR19, UR22, 0x12, URZ, 0xfc, !UPT ;  /* 0x0000001216137892 */ /* 0x000fe2000f8efc3f */
[----:B--2---:R-:W-:-:S05]  /*4110*/  HADD2.F32 R91, -RZ, R88.H0_H0 ;  /* 0x20000058ff5b7230 */ /* 0x004fca0000004100 */
[----:B------:R-:W-:-:S04]  /*4120*/  FMUL R91, R91, R2 ;  /* 0x000000025b5b7220 */ /* 0x000fc80000400000 */
[----:B------:R-:W-:-:S05]  /*4130*/  FFMA R91, R92, R0, R91 ;  /* 0x000000005c5b7223 */ /* 0x000fca000000005b */
[----:B------:R-:W-:-:S04]  /*4140*/  F2FP.F16.F32.PACK_AB R91, RZ, R91 ;  /* 0x0000005bff5b723e */ /* 0x000fc800000000ff */
[----:B------:R-:W-:Y:S02]  /*4150*/  PRMT R12, R91, 0x7610, R12 ;  /* 0x000076105b0c7816 */ /* 0x000fe4000000000c */
[----:B------:R-:W-:-:S03]  /*4160*/  LOP3.LUT R91, R13, 0x22, RZ, 0xfc, !PT ;  /* 0x000000220d5b7812 */ /* 0x000fc600078efcff */
[----:B------:R2:W-:Y:S01]  /*4170*/  @P5 STG.E.U16 desc[UR14][R126.64], R12 ;  /* 0x0000000c7e005986 */ /* 0x0005e2000c10150e */
[----:B-1----:R-:W-:-:S05]  /*4180*/  IADD3 R130, P5, R91, R154, RZ ;  /* 0x0000009a5b827210 */ /* 0x002fca0007fbe0ff */
[----:B------:R-:W-:Y:S01]  /*4190*/  IMAD.X R131, R15, 0x1, R155, P5 ;  /* 0x000000010f837824 */ /* 0x000fe200028e069b */
[----:B------:R-:W-:-:S04]  /*41a0*/  IADD3 R132, P5, R20, UR19, RZ ;  /* 0x0000001314847c10 */ /* 0x000fc8000ffbe0ff */
[----:B------:R-:W-:Y:S02]  /*41b0*/  IADD3.X R133, R21, UR4, RZ, P5, !PT ;  /* 0x0000000415857c10 */ /* 0x000fe4000affe4ff */
[----:B------:R-:W-:-:S04]  /*41c0*/  LOP3.LUT P5, RZ, R120, 0x8, RZ, 0xc0, !PT ;  /* 0x0000000878ff7812 */ /* 0x000fc800078ac0ff */
[----:B------:R-:W-:-:S13]  /*41d0*/  ISETP.GT.AND P5, PT, R5, 0x40, P5 ;  /* 0x000000400500780c */ /* 0x000fda0002fa4270 */
[----:B------:R-:W3:Y:S01]  /*41e0*/  @P5 LDG.E.LTC128B.U16 R88, desc[UR14][R132.64] ;  /* 0x0000000e84585981 */ /* 0x000ee2000c1e1520 */
[----:B------:R-:W-:Y:S01]  /*41f0*/  BSSY B0, `(.L_x_86) ;  /* 0x000000d000007945 */ /* 0x000fe20003800000 */
[----:B---3--:R-:W-:-:S05]  /*4200*/  HADD2.F32 R135, -RZ, R88.H0_H0 ;  /* 0x20000058ff877230 */ /* 0x008fca0000004100 */
[----:B------:R-:W-:-:S04]  /*4210*/  FMUL R4, R135, R2 ;  /* 0x0000000287047220 */ /* 0x000fc80000400000 */
[----:B------:R-:W-:-:S05]  /*4220*/  FFMA R4, R93, R0, R4 ;  /* 0x000000005d047223 */ /* 0x000fca0000000004 */
[----:B------:R-:W-:-:S05]  /*4230*/  F2FP.F16.F32.PACK_AB R4, RZ, R4 ;  /* 0x00000004ff04723e */ /* 0x000fca00000000ff */
[----:B------:R1:W-:Y:S01]  /*4240*/  @P5 STG.E.U16 desc[UR14][R128.64], R4 ;  /* 0x0000000480005986 */ /* 0x0003e2000c10150e */
[----:B--2---:R-:W-:-:S05]  /*4250*/  IADD3 R126, P5, R123, R8, RZ ;  /* 0x000000087b7e7210 */ /* 0x004fca0007fbe0ff */
[----:B------:R-:W-:Y:S01]  /*4260*/  IMAD.X R127, R15, 0x1, R9, P5 ;  /* 0x000000010f7f7824 */ /* 0x000fe200028e0609 */
[----:B------:R-:W-:-:S13]  /*4270*/  ISETP.GT.AND P5, PT, R5, 0x48, P6 ;  /* 0x000000480500780c */ /* 0x000fda00037a4270 */
[----:B-1----:R-:W-:Y:S05]  /*4280*/  @!P5 BRA `(.L_x_87) ;  /* 0x00000000000cd947 */ /* 0x002fea0003800000 */
[----:B------:R-:W-:-:S04]  /*4290*/  IADD3 R92, P6, R16, UR20, RZ ;  /* 0x00000014105c7c10 */ /* 0x000fc8000ffde0ff */
[----:B------:R-:W-:-:S05]  /*42a0*/  IADD3.X R93, R17, UR4, RZ, P6, !PT ;  /* 0x00000004115d7c10 */ /* 0x000fca000b7fe4ff */
[----:B------:R1:W5:Y:S04]  /*42b0*/  LDG.E.LTC128B.U16 R88, desc[UR14][R92.64] ;  /* 0x0000000e5c587981 */ /* 0x000368000c1e1520 */
.L_x_87:
[----:B------:R-:W-:Y:S05]  /*42c0*/  BSYNC B0 ;  /* 0x0000000000007941 */ /* 0x000fea0003800000 */
.L_x_86:
[----:B-1---5:R-:W-:Y:S01]  /*42d0*/  HADD2.F32 R93, -RZ, R88.H0_H0 ;  /* 0x20000058ff5d7230 */ /* 0x022fe20000004100 */
[----:B------:R-:W-:Y:S01]  /*42e0*/  LOP3.LUT P6, RZ, R120, 0x8, RZ, 0xc0, !PT ;  /* 0x0000000878ff7812 */ /* 0x000fe200078cc0ff */
[----:B------:R-:W-:Y:S03]  /*42f0*/  BSSY B0, `(.L_x_88) ;  /* 0x000000c000007945 */ /* 0x000fe60003800000 */
        /* <DEDUP_REMOVED lines=11> */
.L_x_89:
[----:B------:R-:W-:Y:S05]  /*43b0*/  BSYNC B0 ;  /* 0x0000000000007941 */ /* 0x000fea0003800000 */
.L_x_88:
        /* <DEDUP_REMOVED lines=42> */
.L_x_91:
[----:B------:R-:W-:Y:S05]  /*4660*/  BSYNC B0 ;  /* 0x0000000000007941 */ /* 0x000fea0003800000 */
.L_x_90:
        /* <DEDUP_REMOVED lines=14> */
.L_x_93:
[----:B------:R-:W-:Y:S05]  /*4750*/  BSYNC B0 ;  /* 0x0000000000007941 */ /* 0x000fea0003800000 */
.L_x_92:
        /* <DEDUP_REMOVED lines=42> */
.L_x_95:
[----:B------:R-:W-:Y:S05]  /*4a00*/  BSYNC B0 ;  /* 0x0000000000007941 */ /* 0x000fea0003800000 */
.L_x_94:
        /* <DEDUP_REMOVED lines=14> */
.L_x_97:
[----:B------:R-:W-:Y:S05]  /*4af0*/  BSYNC B0 ;  /* 0x0000000000007941 */ /* 0x000fea0003800000 */
.L_x_96:
        /* <DEDUP_REMOVED lines=42> */
.L_x_99:
[----:B------:R-:W-:Y:S05]  /*4da0*/  BSYNC B0 ;  /* 0x0000000000007941 */ /* 0x000fea0003800000 */
.L_x_98:
        /* <DEDUP_REMOVED lines=14> */
.L_x_101:
[----:B------:R-:W-:Y:S05]  /*4e90*/  BSYNC B0 ;  /* 0x0000000000007941 */ /* 0x000fea0003800000 */
.L_x_100:
        /* <DEDUP_REMOVED lines=42> */
.L_x_103:
[----:B------:R-:W-:Y:S05]  /*5140*/  BSYNC B0 ;  /* 0x0000000000007941 */ /* 0x000fea0003800000 */
.L_x_102:
        /* <DEDUP_REMOVED lines=14> */
.L_x_105:
[----:B------:R-:W-:Y:S05]  /*5230*/  BSYNC B0 ;  /* 0x0000000000007941 */ /* 0x000fea0003800000 */
.L_x_104:
[----:B-1---5:R-:W-:Y:S01]  /*5240*/  HADD2.F32 R109, -RZ, R88.H0_H0 ;  /* 0x20000058ff6d7230 */ /* 0x022fe20000004100 */
[----:B------:R-:W-:-:S04]  /*5250*/  ULOP3.LUT UR8, UR22, 0x60, URZ, 0xfc, !UPT ;  /* 0x0000006016087892 */ /* 0x000fc8000f8efc3f */
        /* <DEDUP_REMOVED lines=38> */
.L_x_107:
[----:B------:R-:W-:Y:S05]  /*54c0*/  BSYNC B0 ;  /* 0x0000000000007941 */ /* 0x000fea0003800000 */
.L_x_106:
[----:B-1---5:R-:W-:Y:S01]  /*54d0*/  HADD2.F32 R113, -RZ, R88.H0_H0 ;  /* 0x20000058ff717230 */ /* 0x022fe20000004100 */
[----:B------:R-:W-:Y:S04]  /*54e0*/  BSSY B0, `(.L_x_108) ;  /* 0x000000c000007945 */ /* 0x000fe80003800000 */
        /* <DEDUP_REMOVED lines=11> */
.L_x_109:
[----:B------:R-:W-:Y:S05]  /*55a0*/  BSYNC B0 ;  /* 0x0000000000007941 */ /* 0x000fea0003800000 */
.L_x_108:
[----:B-1---5:R-:W-:Y:S01]  /*55b0*/  HADD2.F32 R113, -RZ, R88.H0_H0 ;  /* 0x20000058ff717230 */ /* 0x022fe20000004100 */
[----:B------:R-:W-:-:S04]  /*55c0*/  ULOP3.LUT UR6, UR22, 0x70, URZ, 0xfc, !UPT ;  /* 0x0000007016067892 */ /* 0x000fc8000f8efc3f */
[----:B------:R-:W-:-:S04]  /*55d0*/  FMUL R4, R113, R2 ;  /* 0x0000000271047220 */ /* 0x000fc80000400000 */
[----:B------:R-:W-:-:S05]  /*55e0*/  FFMA R4, R115, R0, R4 ;  /* 0x0000000073047223 */ /* 0x000fca0000000004 */
[----:B------:R-:W-:-:S05]  /*55f0*/  F2FP.F16.F32.PACK_AB R4, RZ, R4 ;  /* 0x00000004ff04723e */ /* 0x000fca00000000ff */
[----:B------:R-:W-:Y:S01]  /*5600*/  @P5 STG.E.U16 desc[UR14][R130.64], R4 ;  /* 0x0000000482005986 */ /* 0x000fe2000c10150e */
        /* <DEDUP_REMOVED lines=10> */
[----:B------:R-:W-:-:S05]  /*56b0*/  F2FP.F16.F32.PACK_AB R115, RZ, R115 ;  /* 0x00000073ff73723e */ /* 0x000fca00000000ff */
[----:B------:R1:W-:Y:S01]  /*56c0*/  @P5 STG.E.U16 desc[UR14][R126.64], R115 ;  /* 0x000000737e005986 */ /* 0x0003e2000c10150e */
[----:B------:R-:W-:-:S05]  /*56d0*/  IADD3 R114, P5, R111, R8, RZ ;  /* 0x000000086f727210 */ /* 0x000fca0007fbe0ff */
[----:B-1----:R-:W-:Y:S01]  /*56e0*/  IMAD.X R115, R15, 0x1, R9, P5 ;  /* 0x000000010f737824 */ /* 0x002fe200028e0609 */
[----:B------:R-:W-:-:S04]  /*56f0*/  IADD3 R20, P5, R20, UR5, RZ ;  /* 0x0000000514147c10 */ /* 0x000fc8000ffbe0ff */
[----:B------:R-:W-:Y:S02]  /*5700*/  IADD3.X R21, R21, UR4, RZ, P5, !PT ;  /* 0x0000000415157c10 */ /* 0x000fe4000affe4ff */
[----:B------:R-:W-:-:S13]  /*5710*/  ISETP.GT.AND P5, PT, R5, 0x40, P0 ;  /* 0x000000400500780c */ /* 0x000fda00007a4270 */
[----:B------:R-:W2:Y:S01]  /*5720*/  @P5 LDG.E.LTC128B.U16 R88, desc[UR14][R20.64] ;  /* 0x0000000e14585981 */ /* 0x000ea2000c1e1520 */
[----:B------:R-:W-:Y:S01]  /*5730*/  BSSY B0, `(.L_x_110) ;  /* 0x000000d000007945 */ /* 0x000fe20003800000 */
[----:B--2---:R-:W-:-:S05]  /*5740*/  HADD2.F32 R9, -RZ, R88.H0_H0 ;  /* 0x20000058ff097230 */ /* 0x004fca0000004100 */
        /* <DEDUP_REMOVED lines=11> */
.L_x_111:
[----:B------:R-:W-:Y:S05]  /*5800*/  BSYNC B0 ;  /* 0x0000000000007941 */ /* 0x000fea0003800000 */
.L_x_110:
        /* <DEDUP_REMOVED lines=11> */
[----:B-1----:R-:W-:Y:S05]  /*58c0*/  @!P5 BRA `(.L_x_113) ;  /* 0x000000000004d947 */ /* 0x002fea0003800000 */
[----:B------:R1:W5:Y:S02]  /*58d0*/  LDG.E.LTC128B.U16 R88, desc[UR14][R16.64] ;  /* 0x0000000e10587981 */ /* 0x000364000c1e1520 */
.L_x_113:
[----:B------:R-:W-:Y:S05]  /*58e0*/  BSYNC B0 ;  /* 0x0000000000007941 */ /* 0x000fea0003800000 */
.L_x_112:
        /* <DEDUP_REMOVED lines=13> */
.L_x_115:
[----:B------:R-:W-:Y:S05]  /*59c0*/  BSYNC B0 ;  /* 0x0000000000007941 */ /* 0x000fea0003800000 */
.L_x_114:
[----:B-----5:R-:W-:Y:S01]  /*59d0*/  HADD2.F32 R21, -RZ, R88.H0_H0 ;  /* 0x20000058ff157230 */ /* 0x020fe20000004100 */
        /* <DEDUP_REMOVED lines=9> */
[----:B--2---:R-:W-:Y:S05]  /*5a70*/  @!P5 BRA `(.L_x_117) ;  /* 0x00000000000cd947 */ /* 0x004fea0003800000 */
[----:B------:R-:W-:-:S04]  /*5a80*/  IADD3 R20, P6, R6, UR21, RZ ;  /* 0x0000001506147c10 */ /* 0x000fc8000ffde0ff */
[----:B------:R-:W-:-:S05]  /*5a90*/  IADD3.X R21, R7, UR4, RZ, P6, !PT ;  /* 0x0000000407157c10 */ /* 0x000fca000b7fe4ff */
[----:B------:R2:W5:Y:S04]  /*5aa0*/  LDG.E.LTC128B.U16 R88, desc[UR14][R20.64] ;  /* 0x0000000e14587981 */ /* 0x000568000c1e1520 */
.L_x_117:
[----:B------:R-:W-:Y:S05]  /*5ab0*/  BSYNC B0 ;  /* 0x0000000000007941 */ /* 0x000fea0003800000 */
.L_x_116:
[----:B--2--5:R-:W-:Y:S01]  /*5ac0*/  HADD2.F32 R21, -RZ, R88.H0_H0 ;  /* 0x20000058ff157230 */ /* 0x024fe20000004100 */
        /* <DEDUP_REMOVED lines=10> */
[----:B--2---:R-:W-:Y:S05]  /*5b70*/  @!P5 BRA `(.L_x_119) ;  /* 0x000000000004d947 */ /* 0x004fea0003800000 */
[----:B------:R2:W5:Y:S02]  /*5b80*/  LDG.E.LTC128B.U16 R88, desc[UR14][R56.64] ;  /* 0x0000000e38587981 */ /* 0x000564000c1e1520 */
.L_x_119:
[----:B------:R-:W-:Y:S05]  /*5b90*/  BSYNC B0 ;  /* 0x0000000000007941 */ /* 0x000fea0003800000 */
.L_x_118:
        /* <DEDUP_REMOVED lines=10> */
[----:B---3--:R-:W-:Y:S05]  /*5c40*/  @!P5 BRA `(.L_x_121) ;  /* 0x00000000000cd947 */ /* 0x008fea0003800000 */
[----:B------:R-:W-:-:S04]  /*5c50*/  IADD3 R116, P6, R18, UR21, RZ ;  /* 0x0000001512747c10 */ /* 0x000fc8000ffde0ff */
[----:B------:R-:W-:-:S05]  /*5c60*/  IADD3.X R117, R19, UR4, RZ, P6, !PT ;  /* 0x0000000413757c10 */ /* 0x000fca000b7fe4ff */
[----:B------:R3:W5:Y:S04]  /*5c70*/  LDG.E.LTC128B.U16 R88, desc[UR14][R116.64] ;  /* 0x0000000e74587981 */ /* 0x000768000c1e1520 */
.L_x_121:
[----:B------:R-:W-:Y:S05]  /*5c80*/  BSYNC B0 ;  /* 0x0000000000007941 */ /* 0x000fea0003800000 */
.L_x_120:
[----:B---3-5:R-:W-:Y:S01]  /*5c90*/  HADD2.F32 R117, -RZ, R88.H0_H0 ;  /* 0x20000058ff757230 */ /* 0x028fe20000004100 */
        /* <DEDUP_REMOVED lines=13> */
.L_x_123:
[----:B------:R-:W-:Y:S05]  /*5d70*/  BSYNC B0 ;  /* 0x0000000000007941 */ /* 0x000fea0003800000 */
.L_x_122:
        /* <DEDUP_REMOVED lines=8> */
[----:B---3--:R-:W-:Y:S01]  /*5e00*/  IMAD.X R117, R11, 0x1, R15, P5 ;  /* 0x000000010b757824 */ /* 0x008fe200028e060f */
[----:B------:R-:W-:-:S13]  /*5e10*/  ISETP.GT.AND P5, PT, R5, 0x80, P6 ;  /* 0x000000800500780c */ /* 0x000fda00037a4270 */
[----:B------:R-:W-:Y:S05]  /*5e20*/  @!P5 BRA `(.L_x_125) ;  /* 0x00000000000cd947 */ /* 0x000fea0003800000 */
[----:B------:R-:W-:-:S04]  /*5e30*/  IADD3 R112, P6, R6, UR19, RZ ;  /* 0x0000001306707c10 */ /* 0x000fc8000ffde0ff */
[----:B------:R-:W-:-:S05]  /*5e40*/  IADD3.X R113, R7, UR4, RZ, P6, !PT ;  /* 0x0000000407717c10 */ /* 0x000fca000b7fe4ff */
[----:B------:R3:W5:Y:S04]  /*5e50*/  LDG.E.LTC128B.U16 R88, desc[UR14][R112.64] ;  /* 0x0000000e70587981 */ /* 0x000768000c1e1520 */
.L_x_125:
[----:B------:R-:W-:Y:S05]  /*5e60*/  BSYNC B0 ;  /* 0x0000000000007941 */ /* 0x000fea0003800000 */
.L_x_124:
[----:B---3-5:R-:W-:Y:S01]  /*5e70*/  HADD2.F32 R113, -RZ, R88.H0_H0 ;  /* 0x20000058ff717230 */ /* 0x028fe20000004100 */
[----:B------:R-:W-:Y:S01]  /*5e80*/  LOP3.LUT P6, RZ, R120, 0x4, RZ, 0xc0, !PT ;  /* 0x0000000478ff7812 */ /* 0x000fe200078cc0ff */
[----:B------:R-:W-:Y:S01]  /*5e90*/  BSSY B0, `(.L_x_126) ;  /* 0x000000d000007945 */ /* 0x000fe20003800000 */
[----:B------:R-:W-:Y:S02]  /*5ea0*/  PRMT R60, R88, 0x7610, R60 ;  /* 0x00007610583c7816 */ /* 0x000fe4000000003c */
        /* <DEDUP_REMOVED lines=11> */
.L_x_127:
[----:B------:R-:W-:Y:S05]  /*5f60*/  BSYNC B0 ;  /* 0x0000000000007941 */ /* 0x000fea0003800000 */
.L_x_126:
        /* <DEDUP_REMOVED lines=15> */
.L_x_129:
[----:B------:R-:W-:Y:S05]  /*6060*/  BSYNC B0 ;  /* 0x0000000000007941 */ /* 0x000fea0003800000 */
.L_x_128:
        /* <DEDUP_REMOVED lines=14> */
.L_x_131:
[----:B------:R-:W-:Y:S05]  /*6150*/  BSYNC B0 ;  /* 0x0000000000007941 */ /* 0x000fea0003800000 */
.L_x_130:
        /* <DEDUP_REMOVED lines=14> */
.L_x_133:
[----:B------:R-:W-:Y:S05]  /*6240*/  BSYNC B0 ;  /* 0x0000000000007941 */ /* 0x000fea0003800000 */
.L_x_132:
        /* <DEDUP_REMOVED lines=14> */
.L_x_135:
[----:B------:R-:W-:Y:S05]  /*6330*/  BSYNC B0 ;  /* 0x0000000000007941 */ /* 0x000fea0003800000 */
.L_x_134:
        /* <DEDUP_REMOVED lines=14> */
.L_x_137:
[----:B------:R-:W-:Y:S05]  /*6420*/  BSYNC B0 ;  /* 0x0000000000007941 */ /* 0x000fea0003800000 */
.L_x_136:
        /* <DEDUP_REMOVED lines=14> */
.L_x_139:
[----:B------:R-:W-:Y:S05]  /*6510*/  BSYNC B0 ;  /* 0x0000000000007941 */ /* 0x000fea0003800000 */
.L_x_138:
        /* <DEDUP_REMOVED lines=14> */
.L_x_141:
[----:B------:R-:W-:Y:S05]  /*6600*/  BSYNC B0 ;  /* 0x0000000000007941 */ /* 0x000fea0003800000 */
.L_x_140:
        /* <DEDUP_REMOVED lines=14> */
.L_x_143:
[----:B------:R-:W-:Y:S05]  /*66f0*/  BSYNC B0 ;  /* 0x0000000000007941 */ /* 0x000fea0003800000 */
.L_x_142:
        /* <DEDUP_REMOVED lines=14> */
.L_x_145:
[----:B------:R-:W-:Y:S05]  /*67e0*/  BSYNC B0 ;  /* 0x0000000000007941 */ /* 0x000fea0003800000 */
.L_x_144:
        /* <DEDUP_REMOVED lines=14> */
.L_x_147:
[----:B------:R-:W-:Y:S05]  /*68d0*/  BSYNC B0 ;  /* 0x0000000000007941 */ /* 0x000fea0003800000 */
.L_x_146:
        /* <DEDUP_REMOVED lines=14> */
.L_x_149:
[----:B------:R-:W-:Y:S05]  /*69c0*/  BSYNC B0 ;  /* 0x0000000000007941 */ /* 0x000fea0003800000 */
.L_x_148:
        /* <DEDUP_REMOVED lines=14> */
.L_x_151:
[----:B------:R-:W-:Y:S05]  /*6ab0*/  BSYNC B0 ;  /* 0x0000000000007941 */ /* 0x000fea0003800000 */
.L_x_150:
        /* <DEDUP_REMOVED lines=14> */
.L_x_153:
[----:B------:R-:W-:Y:S05]  /*6ba0*/  BSYNC B0 ;  /* 0x0000000000007941 */ /* 0x000fea0003800000 */
.L_x_152:
        /* <DEDUP_REMOVED lines=14> */
.L_x_155:
[----:B------:R-:W-:Y:S05]  /*6c90*/  BSYNC B0 ;  /* 0x0000000000007941 */ /* 0x000fea0003800000 */
.L_x_154:
        /* <DEDUP_REMOVED lines=14> */
.L_x_157:
[----:B------:R-:W-:Y:S05]  /*6d80*/  BSYNC B0 ;  /* 0x0000000000007941 */ /* 0x000fea0003800000 */
.L_x_156:
        /* <DEDUP_REMOVED lines=14> */
.L_x_159:
[----:B------:R-:W-:Y:S05]  /*6e70*/  BSYNC B0 ;  /* 0x0000000000007941 */ /* 0x000fea0003800000 */
.L_x_158:
        /* <DEDUP_REMOVED lines=14> */
.L_x_161:
[----:B------:R-:W-:Y:S05]  /*6f60*/  BSYNC B0 ;  /* 0x0000000000007941 */ /* 0x000fea0003800000 */
.L_x_160:
[----:B---3-5:R-:W-:Y:S01]  /*6f70*/  HADD2.F32 R61, -RZ, R4.H0_H0 ;  /* 0x20000004ff3d7230 */ /* 0x028fe20000004100 */
        /* <DEDUP_REMOVED lines=12> */
.L_x_163:
[----:B------:R-:W-:Y:S05]  /*7040*/  BSYNC B0 ;  /* 0x0000000000007941 */ /* 0x000fea0003800000 */
.L_x_162:
        /* <DEDUP_REMOVED lines=13> */
.L_x_165:
[----:B------:R-:W-:Y:S05]  /*7120*/  BSYNC B0 ;  /* 0x0000000000007941 */ /* 0x000fea0003800000 */
.L_x_164:
        /* <DEDUP_REMOVED lines=13> */
.L_x_167:
[----:B------:R-:W-:Y:S05]  /*7200*/  BSYNC B0 ;  /* 0x0000000000007941 */ /* 0x000fea0003800000 */
.L_x_166:
        /* <DEDUP_REMOVED lines=13> */
.L_x_169:
[----:B------:R-:W-:Y:S05]  /*72e0*/  BSYNC B0 ;  /* 0x0000000000007941 */ /* 0x000fea0003800000 */
.L_x_168:
        /* <DEDUP_REMOVED lines=13> */
.L_x_171:
[----:B------:R-:W-:Y:S05]  /*73c0*/  BSYNC B0 ;  /* 0x0000000000007941 */ /* 0x000fea0003800000 */
.L_x_170:
        /* <DEDUP_REMOVED lines=11> */
[----:B---3--:R-:W-:Y:S05]  /*7480*/  @!P5 BRA `(.L_x_173) ;  /* 0x000000000004d947 */ /* 0x008fea0003800000 */
[----:B------:R3:W5:Y:S02]  /*7490*/  LDG.E.LTC128B.U16 R4, desc[UR14][R6.64] ;  /* 0x0000000e06047981 */ /* 0x000764000c1e1520 */
.L_x_173:
[----:B------:R-:W-:Y:S05]  /*74a0*/  BSYNC B0 ;  /* 0x0000000000007941 */ /* 0x000fea0003800000 */
.L_x_172:
        /* <DEDUP_REMOVED lines=13> */
.L_x_175:
[----:B------:R-:W-:Y:S05]  /*7580*/  BSYNC B0 ;  /* 0x0000000000007941 */ /* 0x000fea0003800000 */
.L_x_174:
        /* <DEDUP_REMOVED lines=9> */
[----:B---3--:R-:W-:Y:S02]  /*7620*/  IADD3.X R7, R19, UR4, RZ, P5, !PT ;  /* 0x0000000413077c10 */ /* 0x008fe4000affe4ff */
[----:B------:R-:W-:-:S13]  /*7630*/  ISETP.GT.AND P5, PT, R5, 0x88, P0 ;  /* 0x000000880500780c */ /* 0x000fda00007a4270 */
[----:B------:R-:W-:Y:S05]  /*7640*/  @!P5 BRA `(.L_x_177) ;  /* 0x000000000004d947 */ /* 0x000fea0003800000 */
[----:B------:R3:W5:Y:S02]  /*7650*/  LDG.E.LTC128B.U16 R4, desc[UR14][R6.64] ;  /* 0x0000000e06047981 */ /* 0x000764000c1e1520 */
.L_x_177:
[----:B------:R-:W-:Y:S05]  /*7660*/  BSYNC B0 ;  /* 0x0000000000007941 */ /* 0x000fea0003800000 */
.L_x_176:
[----:B---3-5:R-:W-:Y:S01]  /*7670*/  HADD2.F32 R7, -RZ, R4.H0_H0 ;  /* 0x20000004ff077230 */ /* 0x028fe20000004100 */
[----:B------:R-:W-:Y:S04]  /*7680*/  BSSY B0, `(.L_x_178) ;  /* 0x000000d000007945 */ /* 0x000fe80003800000 */
[----:B------:R-:W-:-:S04]  /*7690*/  FMUL R6, R7, R2 ;  /* 0x0000000207067220 */ /* 0x000fc80000400000 */
[----:B------:R-:W-:-:S05]  /*76a0*/  FFMA R6, R87, R0, R6 ;  /* 0x0000000057067223 */ /* 0x000fca0000000006 */
[----:B------:R-:W-:-:S04]  /*76b0*/  F2FP.F16.F32.PACK_AB R6, RZ, R6 ;  /* 0x00000006ff06723e */ /* 0x000fc800000000ff */
[----:B------:R-:W-:-:S05]  /*76c0*/  PRMT R11, R6, 0x7610, R11 ;  /* 0x00007610060b7816 */ /* 0x000fca000000000b */
        /* <DEDUP_REMOVED lines=8> */
.L_x_179:
[----:B------:R-:W-:Y:S05]  /*7750*/  BSYNC B0 ;  /* 0x0000000000007941 */ /* 0x000fea0003800000 */
.L_x_178:
        /* <DEDUP_REMOVED lines=11> */
[----:B0-----:R-:W-:-:S04]  /*7810*/  IADD3 R18, P6, R16, UR21, RZ ;  /* 0x0000001510127c10 */ /* 0x001fc8000ffde0ff */
[----:B------:R-:W-:-:S05]  /*7820*/  IADD3.X R19, R17, UR4, RZ, P6, !PT ;  /* 0x0000000411137c10 */ /* 0x000fca000b7fe4ff */
[----:B------:R3:W5:Y:S04]  /*7830*/  LDG.E.LTC128B.U16 R4, desc[UR14][R18.64] ;  /* 0x0000000e12047981 */ /* 0x000768000c1e1520 */
.L_x_181:
[----:B------:R-:W-:Y:S05]  /*7840*/  BSYNC B0 ;  /* 0x0000000000007941 */ /* 0x000fea0003800000 */
.L_x_180:
[----:B0--3-5:R-:W-:Y:S01]  /*7850*/  HADD2.F32 R19, -RZ, R4.H0_H0 ;  /* 0x20000004ff137230 */ /* 0x029fe20000004100 */
[----:B------:R-:W-:Y:S01]  /*7860*/  ISETP.GT.AND P4, PT, R5, 0xc8, P4 ;  /* 0x000000c80500780c */ /* 0x000fe20002784270 */
[----:B------:R-:W-:Y:S03]  /*7870*/  BSSY B0, `(.L_x_182) ;  /* 0x000000b000007945 */ /* 0x000fe60003800000 */
[----:B------:R-:W-:-:S04]  /*7880*/  FMUL R12, R19, R2 ;  /* 0x00000002130c7220 */ /* 0x000fc80000400000 */
[----:B------:R-:W-:-:S05]  /*7890*/  FFMA R12, R25, R0, R12 ;  /* 0x00000000190c7223 */ /* 0x000fca000000000c */
[----:B------:R-:W-:-:S05]  /*78a0*/  F2FP.F16.F32.PACK_AB R12, RZ, R12 ;  /* 0x0000000cff0c723e */ /* 0x000fca00000000ff */
[----:B------:R0:W-:Y:S01]  /*78b0*/  @P5 STG.E.U16 desc[UR14][R60.64], R12 ;  /* 0x0000000c3c005986 */ /* 0x0001e2000c10150e */
[----:B------:R-:W-:-:S05]  /*78c0*/  IADD3 R18, P5, R20, R13, RZ ;  /* 0x0000000d14127210 */ /* 0x000fca0007fbe0ff */
[----:B------:R-:W-:Y:S01]  /*78d0*/  IMAD.X R19, R21, 0x1, R15, P5 ;  /* 0x0000000115137824 */ /* 0x000fe200028e060f */
[----:B------:R-:W-:Y:S07]  /*78e0*/  @!P4 BRA `(.L_x_183) ;  /* 0x00000000000cc947 */ /* 0x000fee0003800000 */
[----:B0-----:R-:W-:-:S04]  /*78f0*/  IADD3 R12, P5, R56, UR22, RZ ;  /* 0x00000016380c7c10 */ /* 0x001fc8000ffbe0ff */
[----:B------:R-:W-:-:S05]  /*7900*/  IADD3.X R13, R57, UR4, RZ, P5, !PT ;  /* 0x00000004390d7c10 */ /* 0x000fca000affe4ff */
[----:B------:R3:W5:Y:S04]  /*7910*/  LDG.E.LTC128B.U16 R4, desc[UR14][R12.64] ;  /* 0x0000000e0c047981 */ /* 0x000768000c1e1520 */
.L_x_183:
[----:B------:R-:W-:Y:S05]  /*7920*/  BSYNC B0 ;  /* 0x0000000000007941 */ /* 0x000fea0003800000 */
.L_x_182:
        /* <DEDUP_REMOVED lines=11> */
[----:B0-----:R-:W-:-:S04]  /*79e0*/  IADD3 R12, P5, R56, UR21, RZ ;  /* 0x00000015380c7c10 */ /* 0x001fc8000ffbe0ff */
[----:B------:R-:W-:-:S05]  /*79f0*/  IADD3.X R13, R57, UR4, RZ, P5, !PT ;  /* 0x00000004390d7c10 */ /* 0x000fca000affe4ff */
[----:B------:R3:W5:Y:S04]  /*7a00*/  LDG.E.LTC128B.U16 R4, desc[UR14][R12.64] ;  /* 0x0000000e0c047981 */ /* 0x000768000c1e1520 */
.L_x_185:
[----:B------:R-:W-:Y:S05]  /*7a10*/  BSYNC B0 ;  /* 0x0000000000007941 */ /* 0x000fea0003800000 */
.L_x_184:
[----:B-----5:R-:W-:Y:S01]  /*7a20*/  HADD2.F32 R3, -RZ, R4.H0_H0 ;  /* 0x20000004ff037230 */ /* 0x020fe20000004100 */
[----:B------:R-:W-:Y:S01]  /*7a30*/  LOP3.LUT P5, RZ, R120, 0x4, RZ, 0xc0, !PT ;  /* 0x0000000478ff7812 */ /* 0x000fe200078ac0ff */
[----:B------:R-:W-:Y:S03]  /*7a40*/  BSSY B0, `(.L_x_186) ;  /* 0x000000c000007945 */ /* 0x000fe60003800000 */
[----:B0--3--:R-:W-:-:S04]  /*7a50*/  FMUL R12, R3, R2 ;  /* 0x00000002030c7220 */ /* 0x009fc80000400000 */
[----:B------:R-:W-:-:S05]  /*7a60*/  FFMA R12, R27, R0, R12 ;  /* 0x000000001b0c7223 */ /* 0x000fca000000000c */
[----:B------:R-:W-:-:S05]  /*7a70*/  F2FP.F16.F32.PACK_AB R12, RZ, R12 ;  /* 0x0000000cff0c723e */ /* 0x000fca00000000ff */
[----:B------:R0:W-:Y:S01]  /*7a80*/  @P4 STG.E.U16 desc[UR14][R22.64], R12 ;  /* 0x0000000c16004986 */ /* 0x0001e2000c10150e */
[----:B------:R-:W-:-:S05]  /*7a90*/  IADD3 R18, P4, R8, R89, RZ ;  /* 0x0000005908127210 */ /* 0x000fca0007f9e0ff */
[----:B------:R-:W-:Y:S01]  /*7aa0*/  IMAD.X R19, R9, 0x1, R15, P4 ;  /* 0x0000000109137824 */ /* 0x000fe200020e060f */
[----:B------:R-:W-:-:S13]  /*7ab0*/  ISETP.GT.AND P4, PT, R5, 0xc0, P5 ;  /* 0x000000c00500780c */ /* 0x000fda0002f84270 */
[----:B0-----:R-:W-:Y:S05]  /*7ac0*/  @!P4 BRA `(.L_x_187) ;  /* 0x00000000000cc947 */ /* 0x001fea0003800000 */
[----:B------:R-:W-:-:S04]  /*7ad0*/  IADD3 R12, P5, R16, UR20, RZ ;  /* 0x00000014100c7c10 */ /* 0x000fc8000ffbe0ff */
[----:B------:R-:W-:-:S05]  /*7ae0*/  IADD3.X R13, R17, UR4, RZ, P5, !PT ;  /* 0x00000004110d7c10 */ /* 0x000fca000affe4ff */
[----:B------:R0:W5:Y:S04]  /*7af0*/  LDG.E.LTC128B.U16 R4, desc[UR14][R12.64] ;  /* 0x0000000e0c047981 */ /* 0x000168000c1e1520 */
.L_x_187:
[----:B------:R-:W-:Y:S05]  /*7b00*/  BSYNC B0 ;  /* 0x0000000000007941 */ /* 0x000fea0003800000 */
.L_x_186:
        /* <DEDUP_REMOVED lines=14> */
.L_x_189:
[----:B------:R-:W-:Y:S05]  /*7bf0*/  BSYNC B0 ;  /* 0x0000000000007941 */ /* 0x000fea0003800000 */
.L_x_188:
[----:B-----5:R-:W-:Y:S01]  /*7c00*/  HADD2.F32 R3, -RZ, R4.H0_H0 ;  /* 0x20000004ff037230 */ /* 0x020fe20000004100 */
[----:B------:R-:W-:Y:S01]  /*7c10*/  LOP3.LUT P5, RZ, R120, 0x4, RZ, 0xc0, !PT ;  /* 0x0000000478ff7812 */ /* 0x000fe200078ac0ff */
[----:B------:R-:W-:Y:S03]  /*7c20*/  BSSY B0, `(.L_x_190) ;  /* 0x000000c000007945 */ /* 0x000fe60003800000 */
[----:B---3--:R-:W-:-:S04]  /*7c30*/  FMUL R6, R3, R2 ;  /* 0x0000000203067220 */ /* 0x008fc80000400000 */
[----:B------:R-:W-:-:S05]  /*7c40*/  FFMA R6, R29, R0, R6 ;  /* 0x000000001d067223 */ /* 0x000fca0000000006 */
[----:B------:R-:W-:-:S05]  /*7c50*/  F2FP.F16.F32.PACK_AB R6, RZ, R6 ;  /* 0x00000006ff06723e */ /* 0x000fca00000000ff */
[----:B------:R3:W-:Y:S01]  /*7c60*/  @P4 STG.E.U16 desc[UR14][R10.64], R6 ;  /* 0x000000060a004986 */ /* 0x0007e2000c10150e */
[----:B0-----:R-:W-:-:S05]  /*7c70*/  IADD3 R12, P4, R20, R123, RZ ;  /* 0x0000007b140c7210 */ /* 0x001fca0007f9e0ff */
[----:B------:R-:W-:Y:S01]  /*7c80*/  IMAD.X R13, R21, 0x1, R15, P4 ;  /* 0x00000001150d7824 */ /* 0x000fe200020e060f */
[----:B------:R-:W-:-:S13]  /*7c90*/  ISETP.GT.AND P4, PT, R5, 0xc8, P5 ;  /* 0x000000c80500780c */ /* 0x000fda0002f84270 */
[----:B---3--:R-:W-:Y:S05]  /*7ca0*/  @!P4 BRA `(.L_x_191) ;  /* 0x00000000000cc947 */ /* 0x008fea0003800000 */
[----:B------:R-:W-:-:S04]  /*7cb0*/  IADD3 R6, P5, R56, UR20, RZ ;  /* 0x0000001438067c10 */ /* 0x000fc8000ffbe0ff */
[----:B------:R-:W-:-:S05]  /*7cc0*/  IADD3.X R7, R57, UR4, RZ, P5, !PT ;  /* 0x0000000439077c10 */ /* 0x000fca000affe4ff */
[----:B------:R0:W5:Y:S04]  /*7cd0*/  LDG.E.LTC128B.U16 R4, desc[UR14][R6.64] ;  /* 0x0000000e06047981 */ /* 0x000168000c1e1520 */
.L_x_191:
[----:B------:R-:W-:Y:S05]  /*7ce0*/  BSYNC B0 ;  /* 0x0000000000007941 */ /* 0x000fea0003800000 */
.L_x_190:
[----:B-----5:R-:W-:Y:S01]  /*7cf0*/  HADD2.F32 R3, -RZ, R4.H0_H0 ;  /* 0x20000004ff037230 */ /* 0x020fe20000004100 */
        /* <DEDUP_REMOVED lines=12> */
.L_x_193:
[----:B------:R-:W-:Y:S05]  /*7dc0*/  BSYNC B0 ;  /* 0x0000000000007941 */ /* 0x000fea0003800000 */
.L_x_192:
        /* <DEDUP_REMOVED lines=14> */
.L_x_195:
[----:B------:R-:W-:Y:S05]  /*7eb0*/  BSYNC B0 ;  /* 0x0000000000007941 */ /* 0x000fea0003800000 */
.L_x_194:
        /* <DEDUP_REMOVED lines=14> */
.L_x_197:
[----:B------:R-:W-:Y:S05]  /*7fa0*/  BSYNC B0 ;  /* 0x0000000000007941 */ /* 0x000fea0003800000 */
.L_x_196:
        /* <DEDUP_REMOVED lines=14> */
.L_x_199:
[----:B------:R-:W-:Y:S05]  /*8090*/  BSYNC B0 ;  /* 0x0000000000007941 */ /* 0x000fea0003800000 */
.L_x_198:
        /* <DEDUP_REMOVED lines=13> */
.L_x_201:
[----:B------:R-:W-:Y:S05]  /*8170*/  BSYNC B0 ;  /* 0x0000000000007941 */ /* 0x000fea0003800000 */
.L_x_200:
        /* <DEDUP_REMOVED lines=14> */
.L_x_203:
[----:B------:R-:W-:Y:S05]  /*8260*/  BSYNC B0 ;  /* 0x0000000000007941 */ /* 0x000fea0003800000 */
.L_x_202:
        /* <DEDUP_REMOVED lines=14> */
.L_x_205:
[----:B------:R-:W-:Y:S05]  /*8350*/  BSYNC B0 ;  /* 0x0000000000007941 */ /* 0x000fea0003800000 */
.L_x_204:
        /* <DEDUP_REMOVED lines=14> */
.L_x_207:
[----:B------:R-:W-:Y:S05]  /*8440*/  BSYNC B0 ;  /* 0x0000000000007941 */ /* 0x000fea0003800000 */
.L_x_206:
        /* <DEDUP_REMOVED lines=13> */
.L_x_209:
[----:B------:R-:W-:Y:S05]  /*8520*/  BSYNC B0 ;  /* 0x0000000000007941 */ /* 0x000fea0003800000 */
.L_x_208:
        /* <DEDUP_REMOVED lines=14> */
.L_x_211:
[----:B------:R-:W-:Y:S05]  /*8610*/  BSYNC B0 ;  /* 0x0000000000007941 */ /* 0x000fea0003800000 */
.L_x_210:
        /* <DEDUP_REMOVED lines=14> */
.L_x_213:
[----:B------:R-:W-:Y:S05]  /*8700*/  BSYNC B0 ;  /* 0x0000000000007941 */ /* 0x000fea0003800000 */
.L_x_212:
[----:B-----5:R-:W-:Y:S01]  /*8710*/  HADD2.F32 R3, -RZ, R4.H0_H0 ;  /* 0x20000004ff037230 */ /* 0x020fe20000004100 */
[----:B------:R-:W-:Y:S01]  /*8720*/  LOP3.LUT P5, RZ, R120, 0x100, RZ, 0xc0, !PT ;  /* 0x0000010078ff7812 */ /* 0x000fe200078ac0ff */
[----:B------:R-:W-:Y:S03]  /*8730*/  BSSY B0, `(.L_x_214) ;  /* 0x000000a000007945 */ /* 0x000fe60003800000 */
[----:B0--3--:R-:W-:-:S04]  /*8740*/  FMUL R6, R3, R2 ;  /* 0x0000000203067220 */ /* 0x009fc80000400000 */
[----:B------:R-:W-:-:S05]  /*8750*/  FFMA R6, R41, R0, R6 ;  /* 0x0000000029067223 */ /* 0x000fca0000000006 */
[----:B------:R-:W-:-:S05]  /*8760*/  F2FP.F16.F32.PACK_AB R6, RZ, R6 ;  /* 0x00000006ff06723e */ /* 0x000fca00000000ff */
[----:B------:R0:W-:Y:S01]  /*8770*/  @P4 STG.E.U16 desc[UR14][R22.64], R6 ;  /* 0x0000000616004986 */ /* 0x0001e2000c10150e */
[----:B------:R-:W-:-:S13]  /*8780*/  ISETP.GT.AND P4, PT, R5, 0xc8, P5 ;  /* 0x000000c80500780c */ /* 0x000fda0002f84270 */
[----:B0-----:R-:W-:Y:S05]  /*8790*/  @!P4 BRA `(.L_x_215) ;  /* 0x00000000000cc947 */ /* 0x001fea0003800000 */
[----:B------:R-:W-:-:S04]  /*87a0*/  IADD3 R6, P5, R56, UR12, RZ ;  /* 0x0000000c38067c10 */ /* 0x000fc8000ffbe0ff */
[----:B------:R-:W-:-:S05]  /*87b0*/  IADD3.X R7, R57, UR4, RZ, P5, !PT ;  /* 0x0000000439077c10 */ /* 0x000fca000affe4ff */
[----:B------:R0:W5:Y:S04]  /*87c0*/  LDG.E.LTC128B.U16 R4, desc[UR14][R6.64] ;  /* 0x0000000e06047981 */ /* 0x000168000c1e1520 */
.L_x_215:
[----:B------:R-:W-:Y:S05]  /*87d0*/  BSYNC B0 ;  /* 0x0000000000007941 */ /* 0x000fea0003800000 */
.L_x_214:
[----:B-----5:R-:W-:Y:S01]  /*87e0*/  HADD2.F32 R3, -RZ, R4.H0_H0 ;  /* 0x20000004ff037230 */ /* 0x020fe20000004100 */
[----:B------:R-:W-:Y:S04]  /*87f0*/  BSSY B0, `(.L_x_216) ;  /* 0x000000a000007945 */ /* 0x000fe80003800000 */
[----:B------:R-:W-:-:S04]  /*8800*/  FMUL R3, R3, R2 ;  /* 0x0000000203037220 */ /* 0x000fc80000400000 */
[----:B------:R-:W-:-:S05]  /*8810*/  FFMA R3, R42, R0, R3 ;  /* 0x000000002a037223 */ /* 0x000fca0000000003 */
[----:B------:R-:W-:-:S05]  /*8820*/  F2FP.F16.F32.PACK_AB R3, RZ, R3 ;  /* 0x00000003ff03723e */ /* 0x000fca00000000ff */
[----:B------:R3:W-:Y:S01]  /*8830*/  @P4 STG.E.U16 desc[UR14][R10.64], R3 ;  /* 0x000000030a004986 */ /* 0x0007e2000c10150e */
[----:B------:R-:W-:-:S13]  /*8840*/  ISETP.GT.AND P4, PT, R5, 0xc8, P6 ;  /* 0x000000c80500780c */ /* 0x000fda0003784270 */
[----:B---3--:R-:W-:Y:S05]  /*8850*/  @!P4 BRA `(.L_x_217) ;  /* 0x00000000000cc947 */ /* 0x008fea0003800000 */
[----:B0-----:R-:W-:-:S04]  /*8860*/  IADD3 R6, P5, R56, UR11, RZ ;  /* 0x0000000b38067c10 */ /* 0x001fc8000ffbe0ff */
[----:B------:R-:W-:-:S05]  /*8870*/  IADD3.X R7, R57, UR4, RZ, P5, !PT ;  /* 0x0000000439077c10 */ /* 0x000fca000affe4ff */
[----:B------:R3:W5:Y:S04]  /*8880*/  LDG.E.LTC128B.U16 R4, desc[UR14][R6.64] ;  /* 0x0000000e06047981 */ /* 0x000768000c1e1520 */
.L_x_217:
[----:B------:R-:W-:Y:S05]  /*8890*/  BSYNC B0 ;  /* 0x0000000000007941 */ /* 0x000fea0003800000 */
.L_x_216:
        /* <DEDUP_REMOVED lines=14> */
.L_x_219:
[----:B------:R-:W-:Y:S05]  /*8980*/  BSYNC B0 ;  /* 0x0000000000007941 */ /* 0x000fea0003800000 */
.L_x_218:
        /* <DEDUP_REMOVED lines=14> */
.L_x_221:
[----:B------:R-:W-:Y:S05]  /*8a70*/  BSYNC B0 ;  /* 0x0000000000007941 */ /* 0x000fea0003800000 */
.L_x_220:
[----:B-----5:R-:W-:Y:S01]  /*8a80*/  HADD2.F32 R3, -RZ, R4.H0_H0 ;  /* 0x20000004ff037230 */ /* 0x020fe20000004100 */
[----:B------:R-:W-:Y:S01]  /*8a90*/  LOP3.LUT P5, RZ, R120, 0x200, RZ, 0xc0, !PT ;  /* 0x0000020078ff7812 */ /* 0x000fe200078ac0ff */
[----:B------:R-:W-:Y:S03]  /*8aa0*/  BSSY B0, `(.L_x_222) ;  /* 0x000000a000007945 */ /* 0x000fe60003800000 */
[----:B0--3--:R-:W-:Y:S01]  /*8ab0*/  FMUL R6, R3, R2 ;  /* 0x0000000203067220 */ /* 0x009fe20000400000 */
[----:B------:R-:W-:-:S03]  /*8ac0*/  ISETP.GT.AND P5, PT, R5, 0xc8, P5 ;  /* 0x000000c80500780c */ /* 0x000fc60002fa4270 */
[----:B------:R-:W-:-:S05]  /*8ad0*/  FFMA R6, R45, R0, R6 ;  /* 0x000000002d067223 */ /* 0x000fca0000000006 */
[----:B------:R-:W-:-:S05]  /*8ae0*/  F2FP.F16.F32.PACK_AB R6, RZ, R6 ;  /* 0x00000006ff06723e */ /* 0x000fca00000000ff */
[----:B------:R0:W-:Y:S01]  /*8af0*/  @P4 STG.E.U16 desc[UR14][R12.64], R6 ;  /* 0x000000060c004986 */ /* 0x0001e2000c10150e */
[----:B------:R-:W-:Y:S05]  /*8b00*/  @!P5 BRA `(.L_x_223) ;  /* 0x00000000000cd947 */ /* 0x000fea0003800000 */
[----:B0-----:R-:W-:-:S04]  /*8b10*/  IADD3 R6, P4, R56, UR10, RZ ;  /* 0x0000000a38067c10 */ /* 0x001fc8000ff9e0ff */
[----:B------:R-:W-:-:S05]  /*8b20*/  IADD3.X R7, R57, UR4, RZ, P4, !PT ;  /* 0x0000000439077c10 */ /* 0x000fca000a7fe4ff */
[----:B------:R3:W5:Y:S04]  /*8b30*/  LDG.E.LTC128B.U16 R4, desc[UR14][R6.64] ;  /* 0x0000000e06047981 */ /* 0x000768000c1e1520 */
.L_x_223:
[----:B------:R-:W-:Y:S05]  /*8b40*/  BSYNC B0 ;  /* 0x0000000000007941 */ /* 0x000fea0003800000 */
.L_x_222:
[----:B-----5:R-:W-:Y:S01]  /*8b50*/  HADD2.F32 R3, -RZ, R4.H0_H0 ;  /* 0x20000004ff037230 */ /* 0x020fe20000004100 */
[----:B0--3--:R-:W-:Y:S01]  /*8b60*/  IADD3 R6, P4, R20, R101, RZ ;  /* 0x0000006514067210 */ /* 0x009fe20007f9e0ff */
[----:B------:R-:W-:Y:S01]  /*8b70*/  BSSY B0, `(.L_x_224) ;  /* 0x000000b000007945 */ /* 0x000fe20003800000 */
[----:B------:R-:W-:Y:S02]  /*8b80*/  ISETP.GT.AND P6, PT, R5, 0xc8, P6 ;  /* 0x000000c80500780c */ /* 0x000fe400037c4270 */
[----:B------:R-:W-:Y:S01]  /*8b90*/  FMUL R3, R3, R2 ;  /* 0x0000000203037220 */ /* 0x000fe20000400000 */
[----:B------:R-:W-:-:S03]  /*8ba0*/  IMAD.X R7, R21, 0x1, R15, P4 ;  /* 0x0000000115077824 */ /* 0x000fc600020e060f */
[----:B------:R-:W-:-:S05]  /*8bb0*/  FFMA R3, R46, R0, R3 ;  /* 0x000000002e037223 */ /* 0x000fca0000000003 */
[----:B------:R-:W-:-:S05]  /*8bc0*/  F2FP.F16.F32.PACK_AB R3, RZ, R3 ;  /* 0x00000003ff03723e */ /* 0x000fca00000000ff */
[----:B------:R0:W-:Y:S01]  /*8bd0*/  @P5 STG.E.U16 desc[UR14][R6.64], R3 ;  /* 0x0000000306005986 */ /* 0x0001e2000c10150e */
[----:B------:R-:W-:Y:S05]  /*8be0*/  @!P6 BRA `(.L_x_225) ;  /* 0x00000000000ce947 */ /* 0x000fea0003800000 */
[----:B0-----:R-:W-:-:S04]  /*8bf0*/  IADD3 R6, P4, R56, UR9, RZ ;  /* 0x0000000938067c10 */ /* 0x001fc8000ff9e0ff */
[----:B------:R-:W-:-:S05]  /*8c00*/  IADD3.X R7, R57, UR4, RZ, P4, !PT ;  /* 0x0000000439077c10 */ /* 0x000fca000a7fe4ff */
[----:B------:R3:W5:Y:S04]  /*8c10*/  LDG.E.LTC128B.U16 R4, desc[UR14][R6.64] ;  /* 0x0000000e06047981 */ /* 0x000768000c1e1520 */
.L_x_225:
[----:B------:R-:W-:Y:S05]  /*8c20*/  BSYNC B0 ;  /* 0x0000000000007941 */ /* 0x000fea0003800000 */
.L_x_224:
[----:B0----5:R-:W-:Y:S01]  /*8c30*/  HADD2.F32 R3, -RZ, R4.H0_H0 ;  /* 0x20000004ff037230 */ /* 0x021fe20000004100 */
[----:B------:R-:W-:Y:S01]  /*8c40*/  ISETP.GT.AND P4, PT, R5, 0xc0, P3 ;  /* 0x000000c00500780c */ /* 0x000fe20001f84270 */
[----:B------:R-:W-:Y:S03]  /*8c50*/  BSSY B0, `(.L_x_226) ;  /* 0x000000b000007945 */ /* 0x000fe60003800000 */
[----:B---3--:R-:W-:-:S04]  /*8c60*/  FMUL R6, R3, R2 ;  /* 0x0000000203067220 */ /* 0x008fc80000400000 */
[----:B------:R-:W-:Y:S01]  /*8c70*/  FFMA R47, R47, R0, R6 ;  /* 0x000000002f2f7223 */ /* 0x000fe20000000006 */
[----:B------:R-:W-:-:S04]  /*8c80*/  IADD3 R6, P5, R20, R103, RZ ;  /* 0x0000006714067210 */ /* 0x000fc80007fbe0ff */
[----:B------:R-:W-:Y:S01]  /*8c90*/  F2FP.F16.F32.PACK_AB R47, RZ, R47 ;  /* 0x0000002fff2f723e */ /* 0x000fe200000000ff */
[----:B------:R-:W-:-:S05]  /*8ca0*/  IMAD.X R7, R21, 0x1, R15, P5 ;  /* 0x0000000115077824 */ /* 0x000fca00028e060f */
[----:B------:R0:W-:Y:S01]  /*8cb0*/  @P6 STG.E.U16 desc[UR14][R6.64], R47 ;  /* 0x0000002f06006986 */ /* 0x0001e2000c10150e */
[----:B------:R-:W-:Y:S05]  /*8cc0*/  @!P4 BRA `(.L_x_227) ;  /* 0x00000000000cc947 */ /* 0x000fea0003800000 */
[----:B0-----:R-:W-:-:S04]  /*8cd0*/  IADD3 R6, P5, R16, UR8, RZ ;  /* 0x0000000810067c10 */ /* 0x001fc8000ffbe0ff */
[----:B------:R-:W-:-:S05]  /*8ce0*/  IADD3.X R7, R17, UR4, RZ, P5, !PT ;  /* 0x0000000411077c10 */ /* 0x000fca000affe4ff */
[----:B------:R3:W5:Y:S04]  /*8cf0*/  LDG.E.LTC128B.U16 R4, desc[UR14][R6.64] ;  /* 0x0000000e06047981 */ /* 0x000768000c1e1520 */
.L_x_227:
[----:B------:R-:W-:Y:S05]  /*8d00*/  BSYNC B0 ;  /* 0x0000000000007941 */ /* 0x000fea0003800000 */
.L_x_226:
        /* <DEDUP_REMOVED lines=13> */
.L_x_229:
[----:B------:R-:W-:Y:S05]  /*8de0*/  BSYNC B0 ;  /* 0x0000000000007941 */ /* 0x000fea0003800000 */
.L_x_228:
        /* <DEDUP_REMOVED lines=13> */
.L_x_231:
[----:B------:R-:W-:Y:S05]  /*8ec0*/  BSYNC B0 ;  /* 0x0000000000007941 */ /* 0x000fea0003800000 */
.L_x_230:
        /* <DEDUP_REMOVED lines=13> */
.L_x_233:
[----:B------:R-:W-:Y:S05]  /*8fa0*/  BSYNC B0 ;  /* 0x0000000000007941 */ /* 0x000fea0003800000 */
.L_x_232:
        /* <DEDUP_REMOVED lines=13> */
.L_x_235:
[----:B------:R-:W-:Y:S05]  /*9080*/  BSYNC B0 ;  /* 0x0000000000007941 */ /* 0x000fea0003800000 */
.L_x_234:
[----:B-----5:R-:W-:Y:S01]  /*9090*/  HADD2.F32 R3, -RZ, R4.H0_H0 ;  /* 0x20000004ff037230 */ /* 0x020fe20000004100 */
[----:B0--3--:R-:W-:Y:S01]  /*90a0*/  IADD3 R6, P4, R8, R109, RZ ;  /* 0x0000006d08067210 */ /* 0x009fe20007f9e0ff */
[----:B------:R-:W-:Y:S01]  /*90b0*/  BSSY B0, `(.L_x_236) ;  /* 0x000000b000007945 */ /* 0x000fe20003800000 */
[----:B------:R-:W-:Y:S02]  /*90c0*/  ISETP.GT.AND P2, PT, R5, 0xc0, P0 ;  /* 0x000000c00500780c */ /* 0x000fe40000744270 */
[----:B------:R-:W-:Y:S01]  /*90d0*/  FMUL R3, R3, R2 ;  /* 0x0000000203037220 */ /* 0x000fe20000400000 */
[----:B------:R-:W-:Y:S01]  /*90e0*/  IMAD.X R7, R9, 0x1, R15, P4 ;  /* 0x0000000109077824 */ /* 0x000fe200020e060f */
[----:B------:R-:W-:Y:S02]  /*90f0*/  IADD3 R10, P4, R16, UR5, RZ ;  /* 0x00000005100a7c10 */ /* 0x000fe4000ff9e0ff */
[----:B------:R-:W-:Y:S02]  /*9100*/  FFMA R3, R52, R0, R3 ;  /* 0x0000000034037223 */ /* 0x000fe40000000003 */
[----:B------:R-:W-:-:S03]  /*9110*/  IADD3.X R11, R17, UR4, RZ, P4, !PT ;  /* 0x00000004110b7c10 */ /* 0x000fc6000a7fe4ff */
[----:B------:R-:W-:-:S05]  /*9120*/  F2FP.F16.F32.PACK_AB R3, RZ, R3 ;  /* 0x00000003ff03723e */ /* 0x000fca00000000ff */
[----:B------:R0:W-:Y:S01]  /*9130*/  @P3 STG.E.U16 desc[UR14][R6.64], R3 ;  /* 0x0000000306003986 */ /* 0x0001e2000c10150e */
[----:B------:R-:W-:Y:S05]  /*9140*/  @!P2 BRA `(.L_x_237) ;  /* 0x000000000004a947 */ /* 0x000fea0003800000 */
[----:B------:R3:W5:Y:S02]  /*9150*/  LDG.E.LTC128B.U16 R4, desc[UR14][R10.64] ;  /* 0x0000000e0a047981 */ /* 0x000764000c1e1520 */
.L_x_237:
[----:B------:R-:W-:Y:S05]  /*9160*/  BSYNC B0 ;  /* 0x0000000000007941 */ /* 0x000fea0003800000 */
.L_x_236:
[----:B0----5:R-:W-:Y:S01]  /*9170*/  HADD2.F32 R3, -RZ, R4.H0_H0 ;  /* 0x20000004ff037230 */ /* 0x021fe20000004100 */
[----:B------:R-:W-:Y:S01]  /*9180*/  ISETP.GT.AND P1, PT, R5, 0xc8, P1 ;  /* 0x000000c80500780c */ /* 0x000fe20000f24270 */
[----:B------:R-:W-:Y:S03]  /*9190*/  BSSY B0, `(.L_x_238) ;  /* 0x000000c000007945 */ /* 0x000fe60003800000 */
[----:B------:R-:W-:Y:S01]  /*91a0*/  FMUL R6, R3, R2 ;  /* 0x0000000203067220 */ /* 0x000fe20000400000 */
[----:B------:R-:W-:-:S03]  /*91b0*/  PRMT R3, R4, 0x7610, R3 ;  /* 0x0000761004037816 */ /* 0x000fc60000000003 */
        /* <DEDUP_REMOVED lines=9> */
.L_x_239:
[----:B------:R-:W-:Y:S05]  /*9250*/  BSYNC B0 ;  /* 0x0000000000007941 */ /* 0x000fea0003800000 */
.L_x_238:
[----:B0----5:R-:W-:Y:S01]  /*9260*/  HADD2.F32 R7, -RZ, R3.H0_H0 ;  /* 0x20000003ff077230 */ /* 0x021fe20000004100 */
[----:B------:R-:W-:Y:S01]  /*9270*/  IADD3 R4, P2, R20, R109, RZ ;  /* 0x0000006d14047210 */ /* 0x000fe20007f5e0ff */
[----:B------:R-:W-:Y:S01]  /*9280*/  BSSY B0, `(.L_x_240) ;  /* 0x000000c000007945 */ /* 0x000fe20003800000 */
[----:B------:R-:W-:Y:S02]  /*9290*/  ISETP.GT.AND P0, PT, R5, 0xc8, P0 ;  /* 0x000000c80500780c */ /* 0x000fe40000704270 */
[----:B------:R-:W-:Y:S01]  /*92a0*/  FMUL R7, R7, R2 ;  /* 0x0000000207077220 */ /* 0x000fe20000400000 */
[----:B------:R-:W-:Y:S01]  /*92b0*/  IMAD.X R5, R21, 0x1, R15, P2 ;  /* 0x0000000115057824 */ /* 0x000fe200010e060f */
[----:B------:R-:W-:Y:S02]  /*92c0*/  IADD3 R6, P2, R56, UR5, RZ ;  /* 0x0000000538067c10 */ /* 0x000fe4000ff5e0ff */
[----:B------:R-:W-:-:S05]  /*92d0*/  FFMA R7, R54, R0, R7 ;  /* 0x0000000036077223 */ /* 0x000fca0000000007 */
[----:B------:R-:W-:-:S04]  /*92e0*/  F2FP.F16.F32.PACK_AB R7, RZ, R7 ;  /* 0x00000007ff07723e */ /* 0x000fc800000000ff */
[----:B------:R-:W-:Y:S02]  /*92f0*/  PRMT R8, R7, 0x7610, R8 ;  /* 0x0000761007087816 */ /* 0x000fe40000000008 */
[----:B------:R-:W-:-:S03]  /*9300*/  IADD3.X R7, R57, UR4, RZ, P2, !PT ;  /* 0x0000000439077c10 */ /* 0x000fc600097fe4ff */
[----:B------:R0:W-:Y:S01]  /*9310*/  @P1 STG.E.U16 desc[UR14][R4.64], R8 ;  /* 0x0000000804001986 */ /* 0x0001e2000c10150e */
[----:B------:R-:W-:Y:S05]  /*9320*/  @!P0 BRA `(.L_x_241) ;  /* 0x0000000000048947 */ /* 0x000fea0003800000 */
[----:B------:R0:W5:Y:S02]  /*9330*/  LDG.E.LTC128B.U16 R3, desc[UR14][R6.64] ;  /* 0x0000000e06037981 */ /* 0x000164000c1e1520 */
.L_x_241:
[----:B------:R-:W-:Y:S05]  /*9340*/  BSYNC B0 ;  /* 0x0000000000007941 */ /* 0x000fea0003800000 */
.L_x_240:
[----:B-----5:R-:W-:-:S05]  /*9350*/  HADD2.F32 R3, -RZ, R3.H0_H0 ;  /* 0x20000003ff037230 */ /* 0x020fca0000004100 */
[----:B0-----:R-:W-:Y:S01]  /*9360*/  FMUL R4, R3, R2 ;  /* 0x0000000203047220 */ /* 0x001fe20000400000 */
[----:B------:R-:W-:-:S03]  /*9370*/  IADD3 R2, P1, R20, R111, RZ ;  /* 0x0000006f14027210 */ /* 0x000fc60007f3e0ff */
[----:B------:R-:W-:Y:S01]  /*9380*/  FFMA R4, R55, R0, R4 ;  /* 0x0000000037047223 */ /* 0x000fe20000000004 */
[----:B------:R-:W-:Y:S09]  /*9390*/  @!P0 EXIT ;  /* 0x000000000000894d */ /* 0x000ff20003800000 */
[----:B------:R-:W-:Y:S01]  /*93a0*/  F2FP.F16.F32.PACK_AB R4, RZ, R4 ;  /* 0x00000004ff04723e */ /* 0x000fe200000000ff */
[----:B------:R-:W-:-:S05]  /*93b0*/  IMAD.X R3, R21, 0x1, R15, P1 ;  /* 0x0000000115037824 */ /* 0x000fca00008e060f */
[----:B------:R-:W-:Y:S01]  /*93c0*/  STG.E.U16 desc[UR14][R2.64], R4 ;  /* 0x0000000402007986 */ /* 0x000fe2000c10150e */
[----:B------:R-:W-:Y:S05]  /*93d0*/  EXIT ;  /* 0x000000000000794d */ /* 0x000fea0003800000 */
.L_x_21:
[----:B------:R-:W-:Y:S01]  /*93e0*/  ULDC.64 UR4, c[0x0][0x5c8] ;  /* 0x0001720000047ab9 */ /* 0x000fe20000000a00 */
[-C--:B------:R-:W-:Y:S01]  /*93f0*/  FMUL R120, R120, R0.reuse ;  /* 0x0000000078787220 */ /* 0x080fe20000400000 */
[----:B------:R-:W-:Y:S01]  /*9400*/  LEA R2, P1, R10, UR4, 0x1 ;  /* 0x000000040a027c11 */ /* 0x000fe2000f8208ff */
[-C--:B------:R-:W-:Y:S01]  /*9410*/  FMUL R121, R121, R0.reuse ;  /* 0x0000000079797220 */ /* 0x080fe20000400000 */
[----:B------:R-:W-:Y:S01]  /*9420*/  ISETP.GT.AND P5, PT, R7, 0x1, PT ;  /* 0x000000010700780c */ /* 0x000fe20003fa4270 */
[----:B------:R-:W-:Y:S01]  /*9430*/  FMUL R122, R122, R0 ;  /* 0x000000007a7a7220 */ /* 0x000fe20000400000 */
[----:B------:R-:W-:Y:S01]  /*9440*/  F2FP.F16.F32.PACK_AB R120, RZ, R120 ;  /* 0x00000078ff78723e */ /* 0x000fe200000000ff */
[-C--:B------:R-:W-:Y:S01]  /*9450*/  FMUL R123, R123, R0.reuse ;  /* 0x000000007b7b7220 */ /* 0x080fe20000400000 */
[----:B------:R-:W-:Y:S01]  /*9460*/  LEA.HI.X R3, R10, UR5, R155, 0x1, P1 ;  /* 0x000000050a037c11 */ /* 0x000fe200088f0c9b */
[-C--:B------:R-:W-:Y:S01]  /*9470*/  FMUL R124, R124, R0.reuse ;  /* 0x000000007c7c7220 */ /* 0x080fe20000400000 */
[----:B------:R-:W-:Y:S01]  /*9480*/  ISETP.GT.AND P1, PT, R5, RZ, P5 ;  /* 0x000000ff0500720c */ /* 0x000fe20002f24270 */
[-C--:B------:R-:W-:Y:S01]  /*9490*/  FMUL R125, R125, R0.reuse ;  /* 0x000000007d7d7220 */ /* 0x080fe20000400000 */
[C---:B------:R-:W-:Y:S01]  /*94a0*/  ISETP.GT.AND P3, PT, R5.reuse, 0x8, P4 ;  /* 0x000000080500780c */ /* 0x040fe20002764270 */
[----:B------:R0:W-:Y:S01]  /*94b0*/  @P0 STG.E.U16 desc[UR14][R2.64], R120 ;  /* 0x0000007802000986 */ /* 0x0001e2000c10150e */
[----:B------:R-:W-:Y:S01]  /*94c0*/  ISETP.GT.AND P0, PT, R5, 0x8, P5 ;  /* 0x000000080500780c */ /* 0x000fe20002f04270 */
[-C--:B------:R-:W-:Y:S01]  /*94d0*/  FMUL R126, R126, R0.reuse ;  /* 0x000000007e7e7220 */ /* 0x080fe20000400000 */
[----:B------:R-:W-:Y:S01]  /*94e0*/  SHF.L.U64.HI R11, R9, 0x1, R8 ;  /* 0x00000001090b7819 */ /* 0x000fe20000010208 */
[----:B------:R-:W-:Y:S01]  /*94f0*/  FMUL R127, R127, R0 ;  /* 0x000000007f7f7220 */ /* 0x000fe20000400000 */
[----:B------:R-:W-:Y:S01]  /*9500*/  LEA R8, P2, R9, R2, 0x1 ;  /* 0x0000000209087211 */ /* 0x000fe200078408ff */
[-C--:B------:R-:W-:Y:S01]  /*9510*/  FMUL R128, R128, R0.reuse ;  /* 0x0000000080807220 */ /* 0x080fe20000400000 */
[----:B------:R-:W-:Y:S01]  /*9520*/  F2FP.F16.F32.PACK_AB R121, RZ, R121 ;  /* 0x00000079ff79723e */ /* 0x000fe200000000ff */
[----:B------:R-:W-:Y:S01]  /*9530*/  FMUL R129, R129, R0 ;  /* 0x0000000081817220 */ /* 0x000fe20000400000 */
[----:B------:R-:W-:Y:S01]  /*9540*/  F2FP.F16.F32.PACK_AB R122, RZ, R122 ;  /* 0x0000007aff7a723e */ /* 0x000fe200000000ff */
[----:B------:R-:W-:Y:S01]  /*9550*/  IMAD.X R9, R11, 0x1, R3, P2 ;  /* 0x000000010b097824 */ /* 0x000fe200010e0603 */
[----:B------:R-:W-:Y:S01]  /*9560*/  F2FP.F16.F32.PACK_AB R123, RZ, R123 ;  /* 0x0000007bff7b723e */ /* 0x000fe200000000ff */
[----:B------:R1:W-:Y:S01]  /*9570*/  @P1 STG.E.U16 desc[UR14][R2.64+0x2], R121 ;  /* 0x0000027902001986 */ /* 0x0003e2000c10150e */
[C---:B------:R-:W-:Y:S01]  /*9580*/  ISETP.GT.AND P6, PT, R7.reuse, 0x8, PT ;  /* 0x000000080700780c */ /* 0x040fe20003fc4270 */
[-C--:B------:R-:W-:Y:S01]  /*9590*/  FMUL R130, R130, R0.reuse ;  /* 0x0000000082827220 */ /* 0x080fe20000400000 */
[----:B------:R-:W-:Y:S01]  /*95a0*/  ISETP.GT.AND P5, PT, R7, 0x9, PT ;  /* 0x000000090700780c */ /* 0x000fe20003fa4270 */
[----:B------:R-:W-:Y:S01]  /*95b0*/  @P3 STG.E.U16 desc[UR14][R8.64], R122 ;  /* 0x0000007a08003986 */ /* 0x000fe2000c10150e */
[----:B------:R-:W-:Y:S01]  /*95c0*/  ISETP.GT.AND P1, PT, R5, RZ, P6 ;  /* 0x000000ff0500720c */ /* 0x000fe20003724270 */
[----:B------:R-:W-:Y:S01]  /*95d0*/  FMUL R131, R131, R0 ;  /* 0x0000000083837220 */ /* 0x000fe20000400000 */
[C---:B------:R-:W-:Y:S01]  /*95e0*/  ISETP.GT.AND P2, PT, R5.reuse, RZ, P5 ;  /* 0x000000ff0500720c */ /* 0x040fe20002f44270 */
[----:B------:R-:W-:Y:S01]  /*95f0*/  @P0 STG.E.U16 desc[UR14][R8.64+0x2], R123 ;  /* 0x0000027b08000986 */ /* 0x000fe2000c10150e */
[----:B------:R-:W-:Y:S01]  /*9600*/  ISETP.GT.AND P0, PT, R5, 0x8, P6 ;  /* 0x000000080500780c */ /* 0x000fe20003704270 */
[----:B------:R-:W-:Y:S01]  /*9610*/  IMAD.SHL.U32 R13, R14, 0x80, RZ ;  /* 0x000000800e0d7824 */ /* 0x000fe200078e00ff */
[----:B------:R-:W-:Y:S01]  /*9620*/  F2FP.F16.F32.PACK_AB R124, RZ, R124 ;  /* 0x0000007cff7c723e */ /* 0x000fe200000000ff */
[-C--:B------:R-:W-:Y:S01]  /*9630*/  FMUL R132, R132, R0.reuse ;  /* 0x0000000084847220 */ /* 0x080fe20000400000 */
[----:B------:R-:W-:Y:S01]  /*9640*/  F2FP.F16.F32.PACK_AB R125, RZ, R125 ;  /* 0x0000007dff7d723e */ /* 0x000fe200000000ff */
[----:B------:R-:W-:Y:S01]  /*9650*/  FMUL R133, R133, R0 ;  /* 0x0000000085857220 */ /* 0x000fe20000400000 */
[----:B------:R-:W-:Y:S01]  /*9660*/  F2FP.F16.F32.PACK_AB R126, RZ, R126 ;  /* 0x0000007eff7e723e */ /* 0x000fe200000000ff */
[-C--:B------:R-:W-:Y:S01]  /*9670*/  FMUL R134, R134, R0.reuse ;  /* 0x0000000086867220 */ /* 0x080fe20000400000 */
[----:B------:R-:W-:Y:S01]  /*9680*/  ISETP.GT.AND P3, PT, R7, 0x10, PT ;  /* 0x000000100700780c */ /* 0x000fe20003f64270 */
[----:B------:R-:W-:Y:S01]  /*9690*/  @P1 STG.E.U16 desc[UR14][R2.64+0x10], R124 ;  /* 0x0000107c02001986 */ /* 0x000fe2000c10150e */
[----:B------:R-:W-:Y:S01]  /*96a0*/  ISETP.GT.AND P1, PT, R5, 0x8, P5 ;  /* 0x000000080500780c */ /* 0x000fe20002f24270 */
[----:B------:R-:W-:Y:S01]  /*96b0*/  FMUL R135, R135, R0 ;  /* 0x0000000087877220 */ /* 0x000fe20000400000 */
[----:B------:R-:W-:Y:S01]  /*96c0*/  F2FP.F16.F32.PACK_AB R127, RZ, R127 ;  /* 0x0000007fff7f723e */ /* 0x000fe200000000ff */
[----:B------:R-:W-:Y:S01]  /*96d0*/  @P2 STG.E.U16 desc[UR14][R2.64+0x12], R125 ;  /* 0x0000127d02002986 */ /* 0x000fe2000c10150e */
[----:B------:R-:W-:Y:S01]  /*96e0*/  F2FP.F16.F32.PACK_AB R128, RZ, R128 ;  /* 0x00000080ff80723e */ /* 0x000fe200000000ff */
[-C--:B------:R-:W-:Y:S01]  /*96f0*/  FMUL R136, R136, R0.reuse ;  /* 0x0000000088887220 */ /* 0x080fe20000400000 */
[----:B------:R-:W-:Y:S01]  /*9700*/  ISETP.GT.AND P2, PT, R7, 0x11, PT ;  /* 0x000000110700780c */ /* 0x000fe20003f44270 */
[----:B------:R-:W-:Y:S01]  /*9710*/  @P0 STG.E.U16 desc[UR14][R8.64+0x10], R126 ;  /* 0x0000107e08000986 */ /* 0x000fe2000c10150e */
[----:B------:R-:W-:Y:S01]  /*9720*/  ISETP.GT.AND P0, PT, R5, RZ, P3 ;  /* 0x000000ff0500720c */ /* 0x000fe20001f04270 */
[-C--:B------:R-:W-:Y:S01]  /*9730*/  FMUL R137, R137, R0.reuse ;  /* 0x0000000089897220 */ /* 0x080fe20000400000 */
[----:B------:R-:W-:Y:S01]  /*9740*/  F2FP.F16.F32.PACK_AB R129, RZ, R129 ;  /* 0x00000081ff81723e */ /* 0x000fe200000000ff */
[----:B------:R-:W-:Y:S01]  /*9750*/  FMUL R138, R138, R0 ;  /* 0x000000008a8a7220 */ /* 0x000fe20000400000 */
[----:B------:R-:W-:Y:S01]  /*9760*/  F2FP.F16.F32.PACK_AB R130, RZ, R130 ;  /* 0x00000082ff82723e */ /* 0x000fe200000000ff */
[----:B------:R-:W-:Y:S01]  /*9770*/  @P1 STG.E.U16 desc[UR14][R8.64+0x12], R127 ;  /* 0x0000127f08001986 */ /* 0x000fe2000c10150e */
[----:B------:R-:W-:Y:S01]  /*9780*/  F2FP.F16.F32.PACK_AB R131, RZ, R131 ;  /* 0x00000083ff83723e */ /* 0x000fe200000000ff */
[-C--:B------:R-:W-:Y:S01]  /*9790*/  FMUL R139, R139, R0.reuse ;  /* 0x000000008b8b7220 */ /* 0x080fe20000400000 */
[----:B------:R-:W-:Y:S01]  /*97a0*/  SHF.L.U64.HI R15, R14, 0x7, R15 ;  /* 0x000000070e0f7819 */ /* 0x000fe2000001020f */
[-C--:B------:R-:W-:Y:S01]  /*97b0*/  FMUL R140, R140, R0.reuse ;  /* 0x000000008c8c7220 */ /* 0x080fe20000400000 */
[----:B------:R-:W-:Y:S01]  /*97c0*/  LOP3.LUT R17, R13, 0x2, RZ, 0xfc, !PT ;  /* 0x000000020d117812 */ /* 0x000fe200078efcff */
[----:B------:R-:W-:Y:S01]  /*97d0*/  FMUL R141, R141, R0 ;  /* 0x000000008d8d7220 */ /* 0x000fe20000400000 */
[----:B------:R-:W-:Y:S01]  /*97e0*/  F2FP.F16.F32.PACK_AB R132, RZ, R132 ;  /* 0x00000084ff84723e */ /* 0x000fe200000000ff */
[----:B------:R2:W-:Y:S01]  /*97f0*/  @P0 STG.E.U16 desc[UR14][R2.64+0x20], R128 ;  /* 0x0000208002000986 */ /* 0x0005e2000c10150e */
[----:B------:R-:W-:Y:S01]  /*9800*/  ISETP.GT.AND P0, PT, R5, RZ, P2 ;  /* 0x000000ff0500720c */ /* 0x000fe20001704270 */
[-C--:B------:R-:W-:Y:S01]  /*9810*/  FMUL R142, R142, R0.reuse ;  /* 0x000000008e8e7220 */ /* 0x080fe20000400000 */
[----:B------:R-:W-:Y:S01]  /*9820*/  ISETP.GT.AND P1, PT, R7, 0x19, PT ;  /* 0x000000190700780c */ /* 0x000fe20003f24270 */
[-C--:B------:R-:W-:Y:S01]  /*9830*/  FMUL R143, R143, R0.reuse ;  /* 0x000000008f8f7220 */ /* 0x080fe20000400000 */
[----:B------:R-:W-:Y:S01]  /*9840*/  F2FP.F16.F32.PACK_AB R133, RZ, R133 ;  /* 0x00000085ff85723e */ /* 0x000fe200000000ff */
[----:B------:R-:W-:Y:S01]  /*9850*/  FMUL R144, R144, R0 ;  /* 0x0000000090907220 */ /* 0x000fe20000400000 */
[----:B------:R-:W-:Y:S01]  /*9860*/  F2FP.F16.F32.PACK_AB R134, RZ, R134 ;  /* 0x00000086ff86723e */ /* 0x000fe200000000ff */
[-C--:B------:R-:W-:Y:S01]  /*9870*/  FMUL R145, R145, R0.reuse ;  /* 0x0000000091917220 */ /* 0x080fe20000400000 */
[----:B------:R-:W-:Y:S01]  /*9880*/  F2FP.F16.F32.PACK_AB R135, RZ, R135 ;  /* 0x00000087ff87723e */ /* 0x000fe200000000ff */
[----:B------:R-:W-:Y:S01]  /*9890*/  FMUL R146, R146, R0 ;  /* 0x0000000092927220 */ /* 0x000fe20000400000 */
[----:B------:R-:W-:Y:S01]  /*98a0*/  F2FP.F16.F32.PACK_AB R136, RZ, R136 ;  /* 0x00000088ff88723e */ /* 0x000fe200000000ff */
[-C--:B------:R-:W-:Y:S01]  /*98b0*/  FMUL R147, R147, R0.reuse ;  /* 0x0000000093937220 */ /* 0x080fe20000400000 */
[----:B------:R-:W-:Y:S01]  /*98c0*/  F2FP.F16.F32.PACK_AB R137, RZ, R137 ;  /* 0x00000089ff89723e */ /* 0x000fe200000000ff */
[----:B------:R3:W-:Y:S01]  /*98d0*/  @P0 STG.E.U16 desc[UR14][R2.64+0x22], R129 ;  /* 0x0000228102000986 */ /* 0x0007e2000c10150e */
[----:B------:R-:W-:Y:S01]  /*98e0*/  ISETP.GT.AND P0, PT, R5, 0x8, P3 ;  /* 0x000000080500780c */ /* 0x000fe20001f04270 */
[----:B------:R-:W-:Y:S01]  /*98f0*/  FMUL R148, R148, R0 ;  /* 0x0000000094947220 */ /* 0x000fe20000400000 */
[----:B------:R-:W-:Y:S01]  /*9900*/  F2FP.F16.F32.PACK_AB R138, RZ, R138 ;  /* 0x0000008aff8a723e */ /* 0x000fe200000000ff */
[-C--:B------:R-:W-:Y:S01]  /*9910*/  FMUL R149, R149, R0.reuse ;  /* 0x0000000095957220 */ /* 0x080fe20000400000 */
[----:B------:R-:W-:Y:S01]  /*9920*/  F2FP.F16.F32.PACK_AB R139, RZ, R139 ;  /* 0x0000008bff8b723e */ /* 0x000fe200000000ff */
[----:B------:R-:W-:Y:S01]  /*9930*/  FMUL R150, R150, R0 ;  /* 0x0000000096967220 */ /* 0x000fe20000400000 */
[----:B------:R-:W-:Y:S01]  /*9940*/  F2FP.F16.F32.PACK_AB R140, RZ, R140 ;  /* 0x0000008cff8c723e */ /* 0x000fe200000000ff */
[-C--:B------:R-:W-:Y:S01]  /*9950*/  FMUL R151, R151, R0.reuse ;  /* 0x0000000097977220 */ /* 0x080fe20000400000 */
[----:B------:R-:W-:Y:S01]  /*9960*/  ISETP.GT.AND P5, PT, R7, 0x29, PT ;  /* 0x000000290700780c */ /* 0x000fe20003fa4270 */
[-C--:B------:R-:W-:Y:S01]  /*9970*/  FMUL R88, R88, R0.reuse ;  /* 0x0000000058587220 */ /* 0x080fe20000400000 */
[----:B------:R-:W-:Y:S01]  /*9980*/  F2FP.F16.F32.PACK_AB R141, RZ, R141 ;  /* 0x0000008dff8d723e */ /* 0x000fe200000000ff */
[----:B------:R-:W-:Y:S01]  /*9990*/  FMUL R89, R89, R0 ;  /* 0x0000000059597220 */ /* 0x000fe20000400000 */
[----:B------:R-:W-:Y:S01]  /*99a0*/  F2FP.F16.F32.PACK_AB R142, RZ, R142 ;  /* 0x0000008eff8e723e */ /* 0x000fe200000000ff */
[----:B------:R-:W-:Y:S01]  /*99b0*/  @P0 STG.E.U16 desc[UR14][R8.64+0x20], R130 ;  /* 0x0000208208000986 */ /* 0x000fe2000c10150e */
[----:B------:R-:W-:Y:S01]  /*99c0*/  ISETP.GT.AND P0, PT, R5, 0x8, P2 ;  /* 0x000000080500780c */ /* 0x000fe20001704270 */
[-C--:B------:R-:W-:Y:S01]  /*99d0*/  FMUL R90, R90, R0.reuse ;  /* 0x000000005a5a7220 */ /* 0x080fe20000400000 */
[----:B------:R-:W-:Y:S01]  /*99e0*/  ISETP.GT.AND P2, PT, R7, 0x18, PT ;  /* 0x000000180700780c */ /* 0x000fe20003f44270 */
[-C--:B------:R-:W-:Y:S01]  /*99f0*/  FMUL R91, R91, R0.reuse ;  /* 0x000000005b5b7220 */ /* 0x080fe20000400000 */
[----:B------:R-:W-:Y:S01]  /*9a00*/  F2FP.F16.F32.PACK_AB R143, RZ, R143 ;  /* 0x0000008fff8f723e */ /* 0x000fe200000000ff */
[-C--:B------:R-:W-:Y:S01]  /*9a10*/  FMUL R92, R92, R0.reuse ;  /* 0x000000005c5c7220 */ /* 0x080fe20000400000 */
[----:B------:R-:W-:Y:S01]  /*9a20*/  ISETP.GT.AND P3, PT, R7, 0x30, PT ;  /* 0x000000300700780c */ /* 0x000fe20003f64270 */
[----:B------:R-:W-:Y:S01]  /*9a30*/  FMUL R93, R93, R0 ;  /* 0x000000005d5d7220 */ /* 0x000fe20000400000 */
[----:B------:R-:W-:Y:S01]  /*9a40*/  F2FP.F16.F32.PACK_AB R144, RZ, R144 ;  /* 0x00000090ff90723e */ /* 0x000fe200000000ff */
[-C--:B------:R-:W-:Y:S01]  /*9a50*/  FMUL R94, R94, R0.reuse ;  /* 0x000000005e5e7220 */ /* 0x080fe20000400000 */
[----:B------:R-:W-:Y:S01]  /*9a60*/  F2FP.F16.F32.PACK_AB R145, RZ, R145 ;  /* 0x00000091ff91723e */ /* 0x000fe200000000ff */
[----:B------:R-:W-:Y:S01]  /*9a70*/  FMUL R95, R95, R0 ;  /* 0x000000005f5f7220 */ /* 0x000fe20000400000 */
[----:B------:R-:W-:Y:S01]  /*9a80*/  F2FP.F16.F32.PACK_AB R146, RZ, R146 ;  /* 0x00000092ff92723e */ /* 0x000fe200000000ff */
[----:B------:R-:W-:Y:S01]  /*9a90*/  @P0 STG.E.U16 desc[UR14][R8.64+0x22], R131 ;  /* 0x0000228308000986 */ /* 0x000fe2000c10150e */
[----:B------:R-:W-:Y:S01]  /*9aa0*/  IADD3 R10, P0, R13, R2, RZ ;  /* 0x000000020d0a7210 */ /* 0x000fe20007f1e0ff */
[-C--:B------:R-:W-:Y:S01]  /*9ab0*/  FMUL R96, R96, R0.reuse ;  /* 0x0000000060607220 */ /* 0x080fe20000400000 */
[----:B------:R-:W-:Y:S01]  /*9ac0*/  F2FP.F16.F32.PACK_AB R147, RZ, R147 ;  /* 0x00000093ff93723e */ /* 0x000fe200000000ff */
[----:B------:R-:W-:Y:S01]  /*9ad0*/  FMUL R97, R97, R0 ;  /* 0x0000000061617220 */ /* 0x000fe20000400000 */
[----:B------:R-:W-:Y:S01]  /*9ae0*/  F2FP.F16.F32.PACK_AB R148, RZ, R148 ;  /* 0x00000094ff94723e */ /* 0x000fe200000000ff */
[--C-:B------:R-:W-:Y:S01]  /*9af0*/  IMAD.X R11, R15, 0x1, R3.reuse, P0 ;  /* 0x000000010f0b7824 */ /* 0x100fe200000e0603 */
[----:B0-----:R-:W-:Y:S01]  /*9b00*/  IADD3 R120, P0, R17, R2, RZ ;  /* 0x0000000211787210 */ /* 0x001fe20007f1e0ff */
[-C--:B------:R-:W-:Y:S01]  /*9b10*/  FMUL R98, R98, R0.reuse ;  /* 0x0000000062627220 */ /* 0x080fe20000400000 */
[----:B------:R-:W-:Y:S01]  /*9b20*/  F2FP.F16.F32.PACK_AB R149, RZ, R149 ;  /* 0x00000095ff95723e */ /* 0x000fe200000000ff */
[----:B------:R-:W-:Y:S01]  /*9b30*/  FMUL R99, R99, R0 ;  /* 0x0000000063637220 */ /* 0x000fe20000400000 */
[----:B------:R-:W-:Y:S01]  /*9b40*/  F2FP.F16.F32.PACK_AB R150, RZ, R150 ;  /* 0x00000096ff96723e */ /* 0x000fe200000000ff */
[----:B-1----:R-:W-:Y:S01]  /*9b50*/  IMAD.X R121, R15, 0x1, R3, P0 ;  /* 0x000000010f797824 */ /* 0x002fe200000e0603 */
[----:B------:R-:W-:Y:S01]  /*9b60*/  ISETP.GT.AND P0, PT, R5, RZ, P2 ;  /* 0x000000ff0500720c */ /* 0x000fe20001704270 */
[-C--:B------:R-:W-:Y:S01]  /*9b70*/  FMUL R100, R100, R0.reuse ;  /* 0x0000000064647220 */ /* 0x080fe20000400000 */
[----:B------:R-:W-:Y:S01]  /*9b80*/  F2FP.F16.F32.PACK_AB R151, RZ, R151 ;  /* 0x00000097ff97723e */ /* 0x000fe200000000ff */
[-C--:B------:R-:W-:Y:S01]  /*9b90*/  FMUL R101, R101, R0.reuse ;  /* 0x0000000065657220 */ /* 0x080fe20000400000 */
[----:B------:R-:W-:Y:S01]  /*9ba0*/  LOP3.LUT R21, R13, 0x10, RZ, 0xfc, !PT ;  /* 0x000000100d157812 */ /* 0x000fe200078efcff */
[----:B------:R-:W-:Y:S01]  /*9bb0*/  FMUL R102, R102, R0 ;  /* 0x0000000066667220 */ /* 0x000fe20000400000 */
[----:B------:R-:W-:Y:S01]  /*9bc0*/  F2FP.F16.F32.PACK_AB R88, RZ, R88 ;  /* 0x00000058ff58723e */ /* 0x000fe200000000ff */
[-C--:B------:R-:W-:Y:S01]  /*9bd0*/  FMUL R103, R103, R0.reuse ;  /* 0x0000000067677220 */ /* 0x080fe20000400000 */
[----:B------:R-:W-:Y:S01]  /*9be0*/  LOP3.LUT R23, R13, 0x12, RZ, 0xfc, !PT ;  /* 0x000000120d177812 */ /* 0x000fe200078efcff */
[-C--:B------:R-:W-:Y:S01]  /*9bf0*/  FMUL R104, R104, R0.reuse ;  /* 0x0000000068687220 */ /* 0x080fe20000400000 */
[----:B------:R-:W-:Y:S01]  /*9c00*/  F2FP.F16.F32.PACK_AB R89, RZ, R89 ;  /* 0x00000059ff59723e */ /* 0x000fe200000000ff */
[----:B------:R-:W-:Y:S01]  /*9c10*/  FMUL R105, R105, R0 ;  /* 0x0000000069697220 */ /* 0x000fe20000400000 */
[----:B------:R-:W-:Y:S01]  /*9c20*/  F2FP.F16.F32.PACK_AB R90, RZ, R90 ;  /* 0x0000005aff5a723e */ /* 0x000fe200000000ff */
[----:B------:R-:W-:Y:S01]  /*9c30*/  @P0 STG.E.U16 desc[UR14][R2.64+0x30], R132 ;  /* 0x0000308402000986 */ /* 0x000fe2000c10150e */
[----:B------:R-:W-:Y:S01]  /*9c40*/  ISETP.GT.AND P0, PT, R5, RZ, P1 ;  /* 0x000000ff0500720c */ /* 0x000fe20000f04270 */
[-C--:B------:R-:W-:Y:S01]  /*9c50*/  FMUL R106, R106, R0.reuse ;  /* 0x000000006a6a7220 */ /* 0x080fe20000400000 */
[----:B------:R-:W-:Y:S01]  /*9c60*/  F2FP.F16.F32.PACK_AB R91, RZ, R91 ;  /* 0x0000005bff5b723e */ /* 0x000fe200000000ff */
[----:B------:R-:W-:Y:S01]  /*9c70*/  FMUL R107, R107, R0 ;  /* 0x000000006b6b7220 */ /* 0x000fe20000400000 */
[----:B------:R-:W-:Y:S01]  /*9c80*/  F2FP.F16.F32.PACK_AB R92, RZ, R92 ;  /* 0x0000005cff5c723e */ /* 0x000fe200000000ff */
[-C--:B------:R-:W-:Y:S01]  /*9c90*/  FMUL R108, R108, R0.reuse ;  /* 0x000000006c6c7220 */ /* 0x080fe20000400000 */
[----:B------:R-:W-:Y:S01]  /*9ca0*/  PRMT R4, R91, 0x7610, R4 ;  /* 0x000076105b047816 */ /* 0x000fe20000000004 */
[-C--:B------:R-:W-:Y:S01]  /*9cb0*/  FMUL R109, R109, R0.reuse ;  /* 0x000000006d6d7220 */ /* 0x080fe20000400000 */
[----:B------:R-:W-:Y:S01]  /*9cc0*/  LOP3.LUT R91, R13, 0x22, RZ, 0xfc, !PT ;  /* 0x000000220d5b7812 */ /* 0x000fe200078efcff */
        /* <DEDUP_REMOVED lines=18> */
[----:B------:R-:W-:Y:S01]  /*9df0*/  @P0 STG.E.U16 desc[UR14][R8.64+0x30], R134 ;  /* 0x0000308608000986 */ /* 0x000fe2000c10150e */
[----:B------:R-:W-:Y:S01]  /*9e00*/  ISETP.GT.AND P0, PT, R5, 0x8, P1 ;  /* 0x000000080500780c */ /* 0x000fe20000f04270 */
        /* <DEDUP_REMOVED lines=125> */
[----:B------:R-:W-:Y:S01]  /*a5e0*/  ISETP.GT.AND P0, PT, R5, RZ, P3 ;  /* 0x000000ff0500720c */ /* 0x000fe20001f04270 */
        /* <DEDUP_REMOVED lines=24> */
[----:B------:R-:W-:Y:S01]  /*a770*/  FMUL R0, R55, R0 ;  /* 0x0000000037007220 */ /* 0x000fe20000400000 */
[----:B------:R-:W-:Y:S01]  /*a780*/  F2FP.F16.F32.PACK_AB R33, RZ, R33 ;  /* 0x00000021ff21723e */ /* 0x000fe200000000ff */
[----:B------:R-:W-:Y:S01]  /*a790*/  @P0 STG.E.U16 desc[UR14][R2.64+0x62], R145 ;  /* 0x0000629102000986 */ /* 0x000fe2000c10150e */
[----:B------:R-:W-:-:S02]  /*a7a0*/  ISETP.GT.AND P0, PT, R5, 0x8, P3 ;  /* 0x000000080500780c */ /* 0x000fc40001f04270 */
[----:B------:R-:W-:Y:S02]  /*a7b0*/  F2FP.F16.F32.PACK_AB R34, RZ, R34 ;  /* 0x00000022ff22723e */ /* 0x000fe400000000ff */
[----:B------:R-:W-:Y:S02]  /*a7c0*/  F2FP.F16.F32.PACK_AB R35, RZ, R35 ;  /* 0x00000023ff23723e */ /* 0x000fe400000000ff */
[----:B------:R-:W-:Y:S02]  /*a7d0*/  F2FP.F16.F32.PACK_AB R36, RZ, R36 ;  /* 0x00000024ff24723e */ /* 0x000fe400000000ff */
[----:B------:R-:W-:Y:S02]  /*a7e0*/  F2FP.F16.F32.PACK_AB R37, RZ, R37 ;  /* 0x00000025ff25723e */ /* 0x000fe400000000ff */
[----:B------:R-:W-:Y:S02]  /*a7f0*/  F2FP.F16.F32.PACK_AB R38, RZ, R38 ;  /* 0x00000026ff26723e */ /* 0x000fe400000000ff */
        /* <DEDUP_REMOVED lines=10> */
[----:B------:R-:W-:-:S02]  /*a8a0*/  ISETP.GT.AND P0, PT, R5, RZ, P2 ;  /* 0x000000ff0500720c */ /* 0x000fc40001704270 */
[----:B------:R-:W-:Y:S02]  /*a8b0*/  F2FP.F16.F32.PACK_AB R46, RZ, R46 ;  /* 0x0000002eff2e723e */ /* 0x000fe400000000ff */
[----:B------:R-:W-:Y:S02]  /*a8c0*/  F2FP.F16.F32.PACK_AB R47, RZ, R47 ;  /* 0x0000002fff2f723e */ /* 0x000fe400000000ff */
[----:B------:R-:W-:Y:S02]  /*a8d0*/  F2FP.F16.F32.PACK_AB R48, RZ, R48 ;  /* 0x00000030ff30723e */ /* 0x000fe400000000ff */
[----:B------:R-:W-:Y:S02]  /*a8e0*/  F2FP.F16.F32.PACK_AB R49, RZ, R49 ;  /* 0x00000031ff31723e */ /* 0x000fe400000000ff */
[----:B------:R-:W-:Y:S02]  /*a8f0*/  F2FP.F16.F32.PACK_AB R50, RZ, R50 ;  /* 0x00000032ff32723e */ /* 0x000fe400000000ff */
[----:B------:R-:W-:Y:S01]  /*a900*/  F2FP.F16.F32.PACK_AB R51, RZ, R51 ;  /* 0x00000033ff33723e */ /* 0x000fe200000000ff */
[----:B------:R-:W-:Y:S01]  /*a910*/  @P0 STG.E.U16 desc[UR14][R2.64+0x70], R148 ;  /* 0x0000709402000986 */ /* 0x000fe2000c10150e */
[----:B------:R-:W-:-:S02]  /*a920*/  ISETP.GT.AND P0, PT, R7, 0x39, PT ;  /* 0x000000390700780c */ /* 0x000fc40003f04270 */
[----:B------:R-:W-:Y:S02]  /*a930*/  F2FP.F16.F32.PACK_AB R52, RZ, R52 ;  /* 0x00000034ff34723e */ /* 0x000fe400000000ff */
[----:B------:R-:W-:Y:S02]  /*a940*/  ISETP.GT.AND P6, PT, R5, RZ, P0 ;  /* 0x000000ff0500720c */ /* 0x000fe400007c4270 */
[----:B------:R-:W-:Y:S02]  /*a950*/  F2FP.F16.F32.PACK_AB R53, RZ, R53 ;  /* 0x00000035ff35723e */ /* 0x000fe400000000ff */
[----:B------:R-:W-:-:S09]  /*a960*/  F2FP.F16.F32.PACK_AB R54, RZ, R54 ;  /* 0x00000036ff36723e */ /* 0x000fd200000000ff */
[----:B------:R-:W-:Y:S01]  /*a970*/  @P6 STG.E.U16 desc[UR14][R2.64+0x72], R149 ;  /* 0x0000729502006986 */ /* 0x000fe2000c10150e */
[----:B------:R-:W-:-:S13]  /*a980*/  ISETP.GT.AND P6, PT, R5, 0x8, P2 ;  /* 0x000000080500780c */ /* 0x000fda00017c4270 */
[----:B------:R-:W-:Y:S01]  /*a990*/  @P6 STG.E.U16 desc[UR14][R8.64+0x70], R150 ;  /* 0x0000709608006986 */ /* 0x000fe2000c10150e */
[----:B------:R-:W-:-:S13]  /*a9a0*/  ISETP.GT.AND P6, PT, R5, 0x8, P0 ;  /* 0x000000080500780c */ /* 0x000fda00007c4270 */
[----:B------:R-:W-:Y:S01]  /*a9b0*/  @P6 STG.E.U16 desc[UR14][R8.64+0x72], R151 ;  /* 0x0000729708006986 */ /* 0x000fe2000c10150e */
[----:B--2---:R-:W-:-:S05]  /*a9c0*/  IADD3 R128, P6, R21, R2, RZ ;  /* 0x0000000215807210 */ /* 0x004fca0007fde0ff */
[----:B---3--:R-:W-:Y:S01]  /*a9d0*/  IMAD.X R129, R15, 0x1, R3, P6 ;  /* 0x000000010f817824 */ /* 0x008fe200030e0603 */
[----:B------:R-:W-:-:S13]  /*a9e0*/  ISETP.GT.AND P6, PT, R5, 0x40, P4 ;  /* 0x000000400500780c */ /* 0x000fda00027c4270 */
[----:B------:R-:W-:Y:S01]  /*a9f0*/  @P6 STG.E.U16 desc[UR14][R10.64], R88 ;  /* 0x000000580a006986 */ /* 0x000fe2000c10150e */
[----:B------:R-:W-:-:S05]  /*aa00*/  IADD3 R122, P6, R23, R2, RZ ;  /* 0x00000002177a7210 */ /* 0x000fca0007fde0ff */
[----:B------:R-:W-:Y:S01]  /*aa10*/  IMAD.X R123, R15, 0x1, R3, P6 ;  /* 0x000000010f7b7824 */ /* 0x000fe200030e0603 */
[----:B------:R-:W-:-:S04]  /*aa20*/  ISETP.GT.AND P6, PT, R7, 0x1, PT ;  /* 0x000000010700780c */ /* 0x000fc80003fc4270 */
[----:B------:R-:W-:-:S13]  /*aa30*/  ISETP.GT.AND P6, PT, R5, 0x40, P6 ;  /* 0x000000400500780c */ /* 0x000fda00037c4270 */
[----:B------:R0:W-:Y:S01]  /*aa40*/  @P6 STG.E.U16 desc[UR14][R120.64], R89 ;  /* 0x0000005978006986 */ /* 0x0001e2000c10150e */
[----:B------:R-:W-:-:S05]  /*aa50*/  IADD3 R18, P6, R13, R8, RZ ;  /* 0x000000080d127210 */ /* 0x000fca0007fde0ff */
[----:B------:R-:W-:Y:S01]  /*aa60*/  IMAD.X R19, R15, 0x1, R9, P6 ;  /* 0x000000010f137824 */ /* 0x000fe200030e0609 */
[----:B------:R-:W-:Y:S02]  /*aa70*/  ISETP.GT.AND P6, PT, R5, 0x48, P4 ;  /* 0x000000480500780c */ /* 0x000fe400027c4270 */
[----:B0-----:R-:W-:-:S11]  /*aa80*/  LOP3.LUT R89, R13, 0x20, RZ, 0xfc, !PT ;  /* 0x000000200d597812 */ /* 0x001fd600078efcff */
        /* <DEDUP_REMOVED lines=8> */
[----:B------:R-:W-:-:S04]  /*ab10*/  ISETP.GT.AND P6, PT, R7, 0x8, PT ;  /* 0x000000080700780c */ /* 0x000fc80003fc4270 */
[----:B------:R-:W-:Y:S02]  /*ab20*/  ISETP.GT.AND P6, PT, R5, 0x40, P6 ;  /* 0x000000400500780c */ /* 0x000fe400037c4270 */
[----:B0-----:R-:W-:Y:S02]  /*ab30*/  PRMT R4, R95, 0x7610, R4 ;  /* 0x000076105f047816 */ /* 0x001fe40000000004 */
[----:B------:R-:W-:-:S09]  /*ab40*/  LOP3.LUT R95, R13, 0x32, RZ, 0xfc, !PT ;  /* 0x000000320d5f7812 */ /* 0x000fd200078efcff */
        /* <DEDUP_REMOVED lines=105> */
[----:B------:R-:W-:-:S13]  /*b1e0*/  ISETP.GT.AND P6, PT, R5, 0x48, P5 ;  /* 0x000000480500780c */ /* 0x000fda0002fc4270 */
[----:B------:R0:W-:Y:S01]  /*b1f0*/  @P6 STG.E.U16 desc[UR14][R126.64], R4 ;  /* 0x000000047e006986 */ /* 0x0001e2000c10150e */
[----:B------:R-:W-:-:S05]  /*b200*/  IADD3 R122, P6, R109, R2, RZ ;  /* 0x000000026d7a7210 */ /* 0x000fca0007fde0ff */
[----:B------:R-:W-:Y:S01]  /*b210*/  IMAD.X R123, R15, 0x1, R3, P6 ;  /* 0x000000010f7b7824 */ /* 0x000fe200030e0603 */
[----:B------:R-:W-:Y:S02]  /*b220*/  ISETP.GT.AND P6, PT, R5, 0x40, P3 ;  /* 0x000000400500780c */ /* 0x000fe40001fc4270 */
[----:B0-----:R-:W-:-:S11]  /*b230*/  PRMT R4, R114, 0x7610, R4 ;  /* 0x0000761072047816 */ /* 0x001fd60000000004 */
[----:B------:R0:W-:Y:S01]  /*b240*/  @P6 STG.E.U16 desc[UR14][R124.64], R112 ;  /* 0x000000707c006986 */ /* 0x0001e2000c10150e */
[----:B------:R-:W-:-:S05]  /*b250*/  IADD3 R128, P6, R111, R2, RZ ;  /* 0x000000026f807210 */ /* 0x000fca0007fde0ff */
[----:B------:R-:W-:Y:S01]  /*b260*/  IMAD.X R129, R15, 0x1, R3, P6 ;  /* 0x000000010f817824 */ /* 0x000fe200030e0603 */
[----:B------:R-:W-:-:S13]  /*b270*/  ISETP.GT.AND P6, PT, R5, 0x40, P1 ;  /* 0x000000400500780c */ /* 0x000fda0000fc4270 */
[----:B------:R1:W-:Y:S01]  /*b280*/  @P6 STG.E.U16 desc[UR14][R120.64], R113 ;  /* 0x0000007178006986 */ /* 0x0003e2000c10150e */
[----:B------:R-:W-:-:S05]  /*b290*/  IADD3 R2, P6, R105, R8, RZ ;  /* 0x0000000869027210 */ /* 0x000fca0007fde0ff */
[----:B------:R-:W-:Y:S01]  /*b2a0*/  IMAD.X R3, R15, 0x1, R9, P6 ;  /* 0x000000010f037824 */ /* 0x000fe200030e0609 */
[----:B------:R-:W-:-:S13]  /*b2b0*/  ISETP.GT.AND P6, PT, R5, 0x48, P3 ;  /* 0x000000480500780c */ /* 0x000fda0001fc4270 */
[----:B------:R-:W-:Y:S01]  /*b2c0*/  @P6 STG.E.U16 desc[UR14][R2.64], R4 ;  /* 0x0000000402006986 */ /* 0x000fe2000c10150e */
[----:B0-----:R-:W-:-:S05]  /*b2d0*/  IADD3 R112, P6, R107, R8, RZ ;  /* 0x000000086b707210 */ /* 0x001fca0007fde0ff */
[----:B-1----:R-:W-:Y:S01]  /*b2e0*/  IMAD.X R113, R15, 0x1, R9, P6 ;  /* 0x000000010f717824 */ /* 0x002fe200030e0609 */
[----:B------:R-:W-:-:S13]  /*b2f0*/  ISETP.GT.AND P6, PT, R5, 0x48, P1 ;  /* 0x000000480500780c */ /* 0x000fda0000fc4270 */
[----:B------:R0:W-:Y:S01]  /*b300*/  @P6 STG.E.U16 desc[UR14][R112.64], R115 ;  /* 0x0000007370006986 */ /* 0x0001e2000c10150e */
[----:B------:R-:W-:-:S05]  /*b310*/  IADD3 R114, P6, R109, R8, RZ ;  /* 0x000000086d727210 */ /* 0x000fca0007fde0ff */
[----:B0-----:R-:W-:Y:S01]  /*b320*/  IMAD.X R115, R15, 0x1, R9, P6 ;  /* 0x000000010f737824 */ /* 0x001fe200030e0609 */
[----:B------:R-:W-:-:S13]  /*b330*/  ISETP.GT.AND P6, PT, R5, 0x40, P2 ;  /* 0x000000400500780c */ /* 0x000fda00017c4270 */
        /* <DEDUP_REMOVED lines=13> */
[----:B0-----:R-:W-:-:S05]  /*b410*/  IADD3 R116, P6, R21, R10, RZ ;  /* 0x0000000a15747210 */ /* 0x001fca0007fde0ff */
[----:B-1----:R-:W-:Y:S01]  /*b420*/  IMAD.X R117, R15, 0x1, R11, P6 ;  /* 0x000000010f757824 */ /* 0x002fe200030e060b */
[----:B------:R-:W-:-:S13]  /*b430*/  ISETP.GT.AND P6, PT, R5, 0x80, P4 ;  /* 0x000000800500780c */ /* 0x000fda00027c4270 */
[----:B------:R0:W-:Y:S01]  /*b440*/  @P6 STG.E.U16 desc[UR14][R2.64], R56 ;  /* 0x0000003802006986 */ /* 0x0001e2000c10150e */
[----:B--2---:R-:W-:-:S05]  /*b450*/  IADD3 R114, P6, R23, R10, RZ ;  /* 0x0000000a17727210 */ /* 0x004fca0007fde0ff */
[----:B------:R-:W-:Y:S01]  /*b460*/  IMAD.X R115, R15, 0x1, R11, P6 ;  /* 0x000000010f737824 */ /* 0x000fe200030e060b */
[----:B------:R-:W-:-:S04]  /*b470*/  ISETP.GT.AND P6, PT, R7, 0x1, PT ;  /* 0x000000010700780c */ /* 0x000fc80003fc4270 */
[----:B------:R-:W-:-:S13]  /*b480*/  ISETP.GT.AND P6, PT, R5, 0x80, P6 ;  /* 0x000000800500780c */ /* 0x000fda00037c4270 */
[----:B------:R1:W-:Y:S01]  /*b490*/  @P6 STG.E.U16 desc[UR14][R112.64], R57 ;  /* 0x0000003970006986 */ /* 0x0003e2000c10150e */
[----:B---3--:R-:W-:-:S05]  /*b4a0*/  IADD3 R8, P6, R13, R18, RZ ;  /* 0x000000120d087210 */ /* 0x008fca0007fde0ff */
[----:B------:R-:W-:Y:S01]  /*b4b0*/  IMAD.X R9, R15, 0x1, R19, P6 ;  /* 0x000000010f097824 */ /* 0x000fe200030e0613 */
[----:B------:R-:W-:-:S13]  /*b4c0*/  ISETP.GT.AND P6, PT, R5, 0x88, P4 ;  /* 0x000000880500780c */ /* 0x000fda00027c4270 */
[----:B------:R-:W-:Y:S01]  /*b4d0*/  @P6 STG.E.U16 desc[UR14][R8.64], R58 ;  /* 0x0000003a08006986 */ /* 0x000fe2000c10150e */
[----:B0-----:R-:W-:-:S05]  /*b4e0*/  IADD3 R56, P6, R17, R18, RZ ;  /* 0x0000001211387210 */ /* 0x001fca0007fde0ff */
[----:B-1----:R-:W-:Y:S01]  /*b4f0*/  IMAD.X R57, R15, 0x1, R19, P6 ;  /* 0x000000010f397824 */ /* 0x002fe200030e0613 */
[----:B------:R-:W-:-:S04]  /*b500*/  ISETP.GT.AND P6, PT, R7, 0x1, PT ;  /* 0x000000010700780c */ /* 0x000fc80003fc4270 */
[----:B------:R-:W-:-:S13]  /*b510*/  ISETP.GT.AND P6, PT, R5, 0x88, P6 ;  /* 0x000000880500780c */ /* 0x000fda00037c4270 */
[----:B------:R0:W-:Y:S01]  /*b520*/  @P6 STG.E.U16 desc[UR14][R56.64], R59 ;  /* 0x0000003b38006986 */ /* 0x0001e2000c10150e */
        /* <DEDUP_REMOVED lines=10> */
[----:B0-----:R-:W-:-:S05]  /*b5d0*/  IADD3 R56, P6, R21, R18, RZ ;  /* 0x0000001215387210 */ /* 0x001fca0007fde0ff */
        /* <DEDUP_REMOVED lines=9> */
[----:B-1----:R-:W-:-:S05]  /*b670*/  IADD3 R60, P6, R93, R10, RZ ;  /* 0x0000000a5d3c7210 */ /* 0x002fca0007fde0ff */
[----:B--2---:R-:W-:Y:S01]  /*b680*/  IMAD.X R61, R15, 0x1, R11, P6 ;  /* 0x000000010f3d7824 */ /* 0x004fe200030e060b */
[----:B------:R-:W-:-:S04]  /*b690*/  ISETP.GT.AND P6, PT, R7, 0x10, PT ;  /* 0x000000100700780c */ /* 0x000fc80003fc4270 */
[----:B------:R-:W-:-:S13]  /*b6a0*/  ISETP.GT.AND P6, PT, R5, 0x80, P6 ;  /* 0x000000800500780c */ /* 0x000fda00037c4270 */
[----:B------:R1:W-:Y:S01]  /*b6b0*/  @P6 STG.E.U16 desc[UR14][R112.64], R64 ;  /* 0x0000004070006986 */ /* 0x0003e2000c10150e */
[----:B0-----:R-:W-:-:S05]  /*b6c0*/  IADD3 R62, P6, R95, R10, RZ ;  /* 0x0000000a5f3e7210 */ /* 0x001fca0007fde0ff */
[----:B---3--:R-:W-:Y:S01]  /*b6d0*/  IMAD.X R63, R15, 0x1, R11, P6 ;  /* 0x000000010f3f7824 */ /* 0x008fe200030e060b */
        /* <DEDUP_REMOVED lines=14> */
[----:B0-----:R-:W-:Y:S01]  /*b7c0*/  IMAD.X R65, R15, 0x1, R11, P6 ;  /* 0x000000010f417824 */ /* 0x001fe200030e060b */
[----:B------:R-:W-:-:S04]  /*b7d0*/  ISETP.GT.AND P6, PT, R7, 0x18, PT ;  /* 0x000000180700780c */ /* 0x000fc80003fc4270 */
[----:B------:R-:W-:-:S13]  /*b7e0*/  ISETP.GT.AND P6, PT, R5, 0x80, P6 ;  /* 0x000000800500780c */ /* 0x000fda00037c4270 */
[----:B------:R0:W-:Y:S01]  /*b7f0*/  @P6 STG.E.U16 desc[UR14][R60.64], R68 ;  /* 0x000000443c006986 */ /* 0x0001e2000c10150e */
[----:B--2---:R-:W-:-:S05]  /*b800*/  IADD3 R66, P6, R99, R10, RZ ;  /* 0x0000000a63427210 */ /* 0x004fca0007fde0ff */
        /* <DEDUP_REMOVED lines=19> */
[----:B-1----:R-:W-:-:S05]  /*b940*/  IADD3 R62, P6, R103, R10, RZ ;  /* 0x0000000a673e7210 */ /* 0x002fca0007fde0ff */
[----:B------:R-:W-:Y:S01]  /*b950*/  IMAD.X R63, R15, 0x1, R11, P6 ;  /* 0x000000010f3f7824 */ /* 0x000fe200030e060b */
[----:B------:R-:W-:-:S04]  /*b960*/  ISETP.GT.AND P6, PT, R7, 0x21, PT ;  /* 0x000000210700780c */ /* 0x000fc80003fc4270 */
        /* <DEDUP_REMOVED lines=29> */
[----:B------:R3:W-:Y:S01]  /*bb40*/  @P6 STG.E.U16 desc[UR14][R58.64], R79 ;  /* 0x0000004f3a006986 */ /* 0x0007e2000c10150e */
[----:B0-----:R-:W-:-:S05]  /*bb50*/  IADD3 R60, P6, R109, R10, RZ ;  /* 0x0000000a6d3c7210 */ /* 0x001fca0007fde0ff */
[----:B------:R-:W-:Y:S01]  /*bb60*/  IMAD.X R61, R15, 0x1, R11, P6 ;  /* 0x000000010f3d7824 */ /* 0x000fe200030e060b */
[----:B------:R-:W-:-:S13]  /*bb70*/  ISETP.GT.AND P6, PT, R5, 0x80, P3 ;  /* 0x000000800500780c */ /* 0x000fda0001fc4270 */
[----:B------:R-:W-:Y:S01]  /*bb80*/  @P6 STG.E.U16 desc[UR14][R64.64], R80 ;  /* 0x0000005040006986 */ /* 0x000fe2000c10150e */
[----:B-1----:R-:W-:-:S05]  /*bb90*/  IADD3 R62, P6, R111, R10, RZ ;  /* 0x0000000a6f3e7210 */ /* 0x002fca0007fde0ff */
[----:B------:R-:W-:Y:S01]  /*bba0*/  IMAD.X R63, R15, 0x1, R11, P6 ;  /* 0x000000010f3f7824 */ /* 0x000fe200030e060b */
[----:B------:R-:W-:-:S13]  /*bbb0*/  ISETP.GT.AND P6, PT, R5, 0x80, P1 ;  /* 0x000000800500780c */ /* 0x000fda0000fc4270 */
[----:B------:R-:W-:Y:S01]  /*bbc0*/  @P6 STG.E.U16 desc[UR14][R66.64], R81 ;  /* 0x0000005142006986 */ /* 0x000fe2000c10150e */
[----:B------:R-:W-:-:S05]  /*bbd0*/  IADD3 R10, P6, R105, R18, RZ ;  /* 0x00000012690a7210 */ /* 0x000fca0007fde0ff */
[----:B------:R-:W-:Y:S01]  /*bbe0*/  IMAD.X R11, R15, 0x1, R19, P6 ;  /* 0x000000010f0b7824 */ /* 0x000fe200030e0613 */
[----:B------:R-:W-:-:S13]  /*bbf0*/  ISETP.GT.AND P6, PT, R5, 0x88, P3 ;  /* 0x000000880500780c */ /* 0x000fda0001fc4270 */
[----:B------:R0:W-:Y:S01]  /*bc00*/  @P6 STG.E.U16 desc[UR14][R10.64], R82 ;  /* 0x000000520a006986 */ /* 0x0001e2000c10150e */
[----:B--2---:R-:W-:-:S05]  /*bc10*/  IADD3 R56, P6, R107, R18, RZ ;  /* 0x000000126b387210 */ /* 0x004fca0007fde0ff */
[----:B------:R-:W-:Y:S01]  /*bc20*/  IMAD.X R57, R15, 0x1, R19, P6 ;  /* 0x000000010f397824 */ /* 0x000fe200030e0613 */
        /* <DEDUP_REMOVED lines=10> */
[----:B------:R-:W-:-:S05]  /*bcd0*/  IADD3 R18, P6, R13, R2, RZ ;  /* 0x000000020d127210 */ /* 0x000fca0007fde0ff */
[----:B------:R-:W-:Y:S01]  /*bce0*/  IMAD.X R19, R15, 0x1, R3, P6 ;  /* 0x000000010f137824 */ /* 0x000fe200030e0603 */
        /* <DEDUP_REMOVED lines=8> */
[C---:B------:R-:W-:Y:S02]  /*bd70*/  ISETP.GT.AND P6, PT, R5.reuse, 0xc0, P4 ;  /* 0x000000c00500780c */ /* 0x040fe400027c4270 */
[----:B------:R-:W-:-:S11]  /*bd80*/  ISETP.GT.AND P4, PT, R5, 0xc8, P4 ;  /* 0x000000c80500780c */ /* 0x000fd60002784270 */
[----:B------:R2:W-:Y:S01]  /*bd90*/  @P6 STG.E.U16 desc[UR14][R18.64], R24 ;  /* 0x0000001812006986 */ /* 0x0005e2000c10150e */
[----:B0-----:R-:W-:-:S05]  /*bda0*/  IADD3 R58, P6, R23, R2, RZ ;  /* 0x00000002173a7210 */ /* 0x001fca0007fde0ff */
[----:B------:R-:W-:Y:S01]  /*bdb0*/  IMAD.X R59, R15, 0x1, R3, P6 ;  /* 0x000000010f3b7824 */ /* 0x000fe200030e0603 */
[----:B------:R-:W-:-:S04]  /*bdc0*/  ISETP.GT.AND P6, PT, R7, 0x1, PT ;  /* 0x000000010700780c */ /* 0x000fc80003fc4270 */
[----:B------:R-:W-:-:S13]  /*bdd0*/  ISETP.GT.AND P6, PT, R5, 0xc0, P6 ;  /* 0x000000c00500780c */ /* 0x000fda00037c4270 */
[----:B------:R-:W-:Y:S01]  /*bde0*/  @P6 STG.E.U16 desc[UR14][R56.64], R25 ;  /* 0x0000001938006986 */ /* 0x000fe2000c10150e */
[----:B-1----:R-:W-:-:S05]  /*bdf0*/  IADD3 R10, P6, R13, R8, RZ ;  /* 0x000000080d0a7210 */ /* 0x002fca0007fde0ff */
[----:B------:R-:W-:Y:S01]  /*be00*/  IMAD.X R11, R15, 0x1, R9, P6 ;  /* 0x000000010f0b7824 */ /* 0x000fe200030e0609 */
[----:B------:R-:W-:-:S04]  /*be10*/  ISETP.GT.AND P6, PT, R7, 0x1, PT ;  /* 0x000000010700780c */ /* 0x000fc80003fc4270 */
[----:B------:R0:W-:Y:S01]  /*be20*/  @P4 STG.E.U16 desc[UR14][R10.64], R26 ;  /* 0x0000001a0a004986 */ /* 0x0001e2000c10150e */
[----:B------:R-:W-:-:S05]  /*be30*/  IADD3 R12, P4, R17, R8, RZ ;  /* 0x00000008110c7210 */ /* 0x000fca0007f9e0ff */
[----:B------:R-:W-:Y:S01]  /*be40*/  IMAD.X R13, R15, 0x1, R9, P4 ;  /* 0x000000010f0d7824 */ /* 0x000fe200020e0609 */
[----:B------:R-:W-:Y:S02]  /*be50*/  ISETP.GT.AND P4, PT, R5, 0xc8, P6 ;  /* 0x000000c80500780c */ /* 0x000fe40003784270 */
[----:B------:R-:W-:-:S11]  /*be60*/  ISETP.GT.AND P6, PT, R7, 0x8, PT ;  /* 0x000000080700780c */ /* 0x000fd60003fc4270 */
[----:B------:R1:W-:Y:S01]  /*be70*/  @P4 STG.E.U16 desc[UR14][R12.64], R27 ;  /* 0x0000001b0c004986 */ /* 0x0003e2000c10150e */
[----:B------:R-:W-:-:S05]  /*be80*/  IADD3 R16, P4, R89, R2, RZ ;  /* 0x0000000259107210 */ /* 0x000fca0007f9e0ff */
[----:B------:R-:W-:Y:S01]  /*be90*/  IMAD.X R17, R15, 0x1, R3, P4 ;  /* 0x000000010f117824 */ /* 0x000fe200020e0603 */
[----:B------:R-:W-:Y:S02]  /*bea0*/  ISETP.GT.AND P4, PT, R5, 0xc0, P6 ;  /* 0x000000c00500780c */ /* 0x000fe40003784270 */
[----:B------:R-:W-:-:S11]  /*beb0*/  ISETP.GT.AND P6, PT, R7, 0x9, PT ;  /* 0x000000090700780c */ /* 0x000fd60003fc4270 */
[----:B------:R-:W-:Y:S01]  /*bec0*/  @P4 STG.E.U16 desc[UR14][R60.64], R28 ;  /* 0x0000001c3c004986 */ /* 0x000fe2000c10150e */
[----:B--2---:R-:W-:-:S05]  /*bed0*/  IADD3 R18, P4, R91, R2, RZ ;  /* 0x000000025b127210 */ /* 0x004fca0007f9e0ff */
[----:B------:R-:W-:Y:S01]  /*bee0*/  IMAD.X R19, R15, 0x1, R3, P4 ;  /* 0x000000010f137824 */ /* 0x000fe200020e0603 */
[----:B------:R-:W-:-:S13]  /*bef0*/  ISETP.GT.AND P4, PT, R5, 0xc0, P6 ;  /* 0x000000c00500780c */ /* 0x000fda0003784270 */
[----:B------:R-:W-:Y:S01]  /*bf00*/  @P4 STG.E.U16 desc[UR14][R58.64], R29 ;  /* 0x0000001d3a004986 */ /* 0x000fe2000c10150e */
[----:B0-----:R-:W-:-:S05]  /*bf10*/  IADD3 R10, P4, R21, R8, RZ ;  /* 0x00000008150a7210 */ /* 0x001fca0007f9e0ff */
[----:B------:R-:W-:Y:S01]  /*bf20*/  IMAD.X R11, R15, 0x1, R9, P4 ;  /* 0x000000010f0b7824 */ /* 0x000fe200020e0609 */
[----:B------:R-:W-:-:S04]  /*bf30*/  ISETP.GT.AND P4, PT, R7, 0x8, PT ;  /* 0x000000080700780c */ /* 0x000fc80003f84270 */
[----:B------:R-:W-:-:S13]  /*bf40*/  ISETP.GT.AND P4, PT, R5, 0xc8, P4 ;  /* 0x000000c80500780c */ /* 0x000fda0002784270 */
[----:B------:R0:W-:Y:S01]  /*bf50*/  @P4 STG.E.U16 desc[UR14][R10.64], R30 ;  /* 0x0000001e0a004986 */ /* 0x0001e2000c10150e */
[----:B-1----:R-:W-:-:S05]  /*bf60*/  IADD3 R12, P4, R23, R8, RZ ;  /* 0x00000008170c7210 */ /* 0x002fca0007f9e0ff */
        /* <DEDUP_REMOVED lines=23> */
[----:B--2---:R-:W-:-:S05]  /*c0e0*/  IADD3 R16, P4, R97, R2, RZ ;  /* 0x0000000261107210 */ /* 0x004fca0007f9e0ff */
[----:B------:R-:W-:Y:S01]  /*c0f0*/  IMAD.X R17, R15, 0x1, R3, P4 ;  /* 0x000000010f117824 */ /* 0x000fe200020e0603 */
[----:B------:R-:W-:Y:S02]  /*c100*/  ISETP.GT.AND P4, PT, R5, 0xc0, P6 ;  /* 0x000000c00500780c */ /* 0x000fe40003784270 */
[----:B------:R-:W-:-:S11]  /*c110*/  ISETP.GT.AND P6, PT, R7, 0x19, PT ;  /* 0x000000190700780c */ /* 0x000fd60003fc4270 */
[----:B------:R2:W-:Y:S01]  /*c120*/  @P4 STG.E.U16 desc[UR14][R20.64], R36 ;  /* 0x0000002414004986 */ /* 0x0005e2000c10150e */
[----:B---3--:R-:W-:-:S05]  /*c130*/  IADD3 R18, P4, R99, R2, RZ ;  /* 0x0000000263127210 */ /* 0x008fca0007f9e0ff */
        /* <DEDUP_REMOVED lines=17> */
[----:B------:R-:W-:Y:S01]  /*c250*/  @P4 STG.E.U16 desc[UR14][R16.64], R40 ;  /* 0x0000002810004986 */ /* 0x000fe2000c10150e */
[----:B0-----:R-:W-:-:S05]  /*c260*/  IADD3 R10, P4, R99, R8, RZ ;  /* 0x00000008630a7210 */ /* 0x001fca0007f9e0ff */
[----:B------:R-:W-:Y:S01]  /*c270*/  IMAD.X R11, R15, 0x1, R9, P4 ;  /* 0x000000010f0b7824 */ /* 0x000fe200020e0609 */
[----:B------:R-:W-:-:S13]  /*c280*/  ISETP.GT.AND P4, PT, R5, 0xc0, P6 ;  /* 0x000000c00500780c */ /* 0x000fda0003784270 */
[----:B------:R-:W-:Y:S01]  /*c290*/  @P4 STG.E.U16 desc[UR14][R18.64], R41 ;  /* 0x0000002912004986 */ /* 0x000fe2000c10150e */
[----:B------:R-:W-:-:S04]  /*c2a0*/  ISETP.GT.AND P4, PT, R7, 0x20, PT ;  /* 0x000000200700780c */ /* 0x000fc80003f84270 */
[----:B------:R-:W-:-:S13]  /*c2b0*/  ISETP.GT.AND P4, PT, R5, 0xc8, P4 ;  /* 0x000000c80500780c */ /* 0x000fda0002784270 */
[----:B------:R-:W-:Y:S01]  /*c2c0*/  @P4 STG.E.U16 desc[UR14][R20.64], R42 ;  /* 0x0000002a14004986 */ /* 0x000fe2000c10150e */
[----:B------:R-:W-:Y:S02]  /*c2d0*/  ISETP.GT.AND P4, PT, R5, 0xc8, P6 ;  /* 0x000000c80500780c */ /* 0x000fe40003784270 */
[----:B------:R-:W-:-:S11]  /*c2e0*/  ISETP.GT.AND P6, PT, R7, 0x28, PT ;  /* 0x000000280700780c */ /* 0x000fd60003fc4270 */
[----:B------:R-:W-:Y:S01]  /*c2f0*/  @P4 STG.E.U16 desc[UR14][R10.64], R43 ;  /* 0x0000002b0a004986 */ /* 0x000fe2000c10150e */
[----:B------:R-:W-:-:S05]  /*c300*/  IADD3 R6, P4, R101, R2, RZ ;  /* 0x0000000265067210 */ /* 0x000fca0007f9e0ff */
[----:B------:R-:W-:Y:S01]  /*c310*/  IMAD.X R7, R15, 0x1, R3, P4 ;  /* 0x000000010f077824 */ /* 0x000fe200020e0603 */
[C---:B------:R-:W-:Y:S02]  /*c320*/  ISETP.GT.AND P4, PT, R5.reuse, 0xc0, P6 ;  /* 0x000000c00500780c */ /* 0x040fe40003784270 */
[----:B------:R-:W-:-:S11]  /*c330*/  ISETP.GT.AND P6, PT, R5, 0xc8, P6 ;  /* 0x000000c80500780c */ /* 0x000fd600037c4270 */
[----:B------:R0:W-:Y:S01]  /*c340*/  @P4 STG.E.U16 desc[UR14][R6.64], R44 ;  /* 0x0000002c06004986 */ /* 0x0001e2000c10150e */
[----:B-1----:R-:W-:-:S05]  /*c350*/  IADD3 R12, P4, R103, R2, RZ ;  /* 0x00000002670c7210 */ /* 0x002fca0007f9e0ff */
[----:B------:R-:W-:Y:S01]  /*c360*/  IMAD.X R13, R15, 0x1, R3, P4 ;  /* 0x000000010f0d7824 */ /* 0x000fe200020e0603 */
[C---:B------:R-:W-:Y:S02]  /*c370*/  ISETP.GT.AND P4, PT, R5.reuse, 0xc0, P5 ;  /* 0x000000c00500780c */ /* 0x040fe40002f84270 */
[----:B------:R-:W-:-:S11]  /*c380*/  ISETP.GT.AND P5, PT, R5, 0xc8, P5 ;  /* 0x000000c80500780c */ /* 0x000fd60002fa4270 */
[----:B------:R1:W-:Y:S01]  /*c390*/  @P4 STG.E.U16 desc[UR14][R12.64], R45 ;  /* 0x0000002d0c004986 */ /* 0x0003e2000c10150e */
[----:B0-----:R-:W-:-:S05]  /*c3a0*/  IADD3 R6, P4, R101, R8, RZ ;  /* 0x0000000865067210 */ /* 0x001fca0007f9e0ff */
[----:B------:R-:W-:Y:S01]  /*c3b0*/  IMAD.X R7, R15, 0x1, R9, P4 ;  /* 0x000000010f077824 */ /* 0x000fe200020e0609 */
[----:B------:R-:W-:-:S04]  /*c3c0*/  IADD3 R10, P4, R103, R8, RZ ;  /* 0x00000008670a7210 */ /* 0x000fc80007f9e0ff */
[----:B------:R0:W-:Y:S01]  /*c3d0*/  @P6 STG.E.U16 desc[UR14][R6.64], R46 ;  /* 0x0000002e06006986 */ /* 0x0001e2000c10150e */
[----:B------:R-:W-:Y:S01]  /*c3e0*/  IMAD.X R11, R15, 0x1, R9, P4 ;  /* 0x000000010f0b7824 */ /* 0x000fe200020e0609 */
[----:B-1----:R-:W-:Y:S02]  /*c3f0*/  IADD3 R12, P6, R105, R2, RZ ;  /* 0x00000002690c7210 */ /* 0x002fe40007fde0ff */
[C---:B------:R-:W-:Y:S02]  /*c400*/  ISETP.GT.AND P4, PT, R5.reuse, 0xc0, P1 ;  /* 0x000000c00500780c */ /* 0x040fe40000f84270 */
[----:B------:R1:W-:Y:S01]  /*c410*/  @P5 STG.E.U16 desc[UR14][R10.64], R47 ;  /* 0x0000002f0a005986 */ /* 0x0003e2000c10150e */
[----:B------:R-:W-:Y:S01]  /*c420*/  ISETP.GT.AND P5, PT, R5, 0xc0, P3 ;  /* 0x000000c00500780c */ /* 0x000fe20001fa4270 */
[----:B------:R-:W-:Y:S01]  /*c430*/  IMAD.X R13, R15, 0x1, R3, P6 ;  /* 0x000000010f0d7824 */ /* 0x000fe200030e0603 */
[C---:B------:R-:W-:Y:S02]  /*c440*/  ISETP.GT.AND P3, PT, R5.reuse, 0xc8, P3 ;  /* 0x000000c80500780c */ /* 0x040fe40001f64270 */
[----:B------:R-:W-:-:S02]  /*c450*/  ISETP.GT.AND P1, PT, R5, 0xc8, P1 ;  /* 0x000000c80500780c */ /* 0x000fc40000f24270 */
[----:B0-----:R-:W-:-:S05]  /*c460*/  IADD3 R6, P6, R107, R2, RZ ;  /* 0x000000026b067210 */ /* 0x001fca0007fde0ff */
[----:B------:R-:W-:Y:S01]  /*c470*/  IMAD.X R7, R15, 0x1, R3, P6 ;  /* 0x000000010f077824 */ /* 0x000fe200030e0603 */
[-C--:B------:R-:W-:Y:S01]  /*c480*/  IADD3 R16, P6, R107, R8.reuse, RZ ;  /* 0x000000086b107210 */ /* 0x080fe20007fde0ff */
[----:B------:R-:W-:Y:S01]  /*c490*/  @P5 STG.E.U16 desc[UR14][R12.64], R48 ;  /* 0x000000300c005986 */ /* 0x000fe2000c10150e */
[----:B-1----:R-:W-:-:S03]  /*c4a0*/  IADD3 R10, P5, R105, R8, RZ ;  /* 0x00000008690a7210 */ /* 0x002fc60007fbe0ff */
[C-C-:B------:R-:W-:Y:S01]  /*c4b0*/  IMAD.X R17, R15.reuse, 0x1, R9.reuse, P6 ;  /* 0x000000010f117824 */ /* 0x140fe200030e0609 */
[----:B------:R0:W-:Y:S01]  /*c4c0*/  @P4 STG.E.U16 desc[UR14][R6.64], R49 ;  /* 0x0000003106004986 */ /* 0x0001e2000c10150e */
[----:B------:R-:W-:Y:S01]  /*c4d0*/  IMAD.X R11, R15, 0x1, R9, P5 ;  /* 0x000000010f0b7824 */ /* 0x000fe200028e0609 */
[C---:B------:R-:W-:Y:S02]  /*c4e0*/  ISETP.GT.AND P4, PT, R5.reuse, 0xc0, P2 ;  /* 0x000000c00500780c */ /* 0x040fe40001784270 */
[C---:B------:R-:W-:Y:S02]  /*c4f0*/  ISETP.GT.AND P5, PT, R5.reuse, 0xc0, P0 ;  /* 0x000000c00500780c */ /* 0x040fe400007a4270 */
[C---:B------:R-:W-:Y:S01]  /*c500*/  ISETP.GT.AND P2, PT, R5.reuse, 0xc8, P2 ;  /* 0x000000c80500780c */ /* 0x040fe20001744270 */
[----:B------:R1:W-:Y:S01]  /*c510*/  @P3 STG.E.U16 desc[UR14][R10.64], R50 ;  /* 0x000000320a003986 */ /* 0x0003e2000c10150e */
[----:B------:R-:W-:Y:S02]  /*c520*/  ISETP.GT.AND P0, PT, R5, 0xc8, P0 ;  /* 0x000000c80500780c */ /* 0x000fe40000704270 */
[-C--:B------:R-:W-:Y:S01]  /*c530*/  IADD3 R4, P6, R109, R2.reuse, RZ ;  /* 0x000000026d047210 */ /* 0x080fe20007fde0ff */
[----:B------:R1:W-:Y:S01]  /*c540*/  @P1 STG.E.U16 desc[UR14][R16.64], R51 ;  /* 0x0000003310001986 */ /* 0x0003e2000c10150e */
[----:B------:R-:W-:-:S02]  /*c550*/  IADD3 R2, P1, R111, R2, RZ ;  /* 0x000000026f027210 */ /* 0x000fc40007f3e0ff */
[-C--:B0-----:R-:W-:Y:S01]  /*c560*/  IADD3 R6, P3, R109, R8.reuse, RZ ;  /* 0x000000086d067210 */ /* 0x081fe20007f7e0ff */
[--C-:B------:R-:W-:Y:S01]  /*c570*/  IMAD.X R5, R15, 0x1, R3.reuse, P6 ;  /* 0x000000010f057824 */ /* 0x100fe200030e0603 */
[----:B------:R-:W-:Y:S01]  /*c580*/  IADD3 R12, P6, R111, R8, RZ ;  /* 0x000000086f0c7210 */ /* 0x000fe20007fde0ff */
[C---:B------:R-:W-:Y:S02]  /*c590*/  IMAD.X R3, R15.reuse, 0x1, R3, P1 ;  /* 0x000000010f037824 */ /* 0x040fe400008e0603 */
[----:B------:R-:W-:Y:S01]  /*c5a0*/  IMAD.X R7, R15, 0x1, R9, P3 ;  /* 0x000000010f077824 */ /* 0x000fe200018e0609 */
[----:B------:R1:W-:Y:S04]  /*c5b0*/  @P4 STG.E.U16 desc[UR14][R4.64], R52 ;  /* 0x0000003404004986 */ /* 0x0003e8000c10150e */
[----:B------:R1:W-:Y:S04]  /*c5c0*/  @P5 STG.E.U16 desc[UR14][R2.64], R53 ;  /* 0x0000003502005986 */ /* 0x0003e8000c10150e */
[----:B------:R1:W-:Y:S01]  /*c5d0*/  @P2 STG.E.U16 desc[UR14][R6.64], R54 ;  /* 0x0000003606002986 */ /* 0x0003e2000c10150e */
[----:B------:R-:W-:Y:S05]  /*c5e0*/  @!P0 EXIT ;  /* 0x000000000000894d */ /* 0x000fea0003800000 */
[----:B------:R-:W-:Y:S01]  /*c5f0*/  F2FP.F16.F32.PACK_AB R0, RZ, R0 ;  /* 0x00000000ff00723e */ /* 0x000fe200000000ff */
[----:B------:R-:W-:-:S05]  /*c600*/  IMAD.X R13, R15, 0x1, R9, P6 ;  /* 0x000000010f0d7824 */ /* 0x000fca00030e0609 */
[----:B------:R-:W-:Y:S01]  /*c610*/  STG.E.U16 desc[UR14][R12.64], R0 ;  /* 0x000000000c007986 */ /* 0x000fe2000c10150e */
[----:B------:R-:W-:Y:S05]  /*c620*/  EXIT ;  /* 0x000000000000794d */ /* 0x000fea0003800000 */
.L_x_9:
[----:B------:R-:W-:-:S13]  /*c630*/  ISETP.NE.AND P0, PT, R7, RZ, PT ;  /* 0x000000ff0700720c */ /* 0x000fda0003f05270 */
[----:B------:R-:W-:Y:S05]  /*c640*/  @P0 EXIT ;  /* 0x000000000000094d */ /* 0x000fea0003800000 */
[----:B------:R-:W-:-:S13]  /*c650*/  ELECT P0, URZ, PT ;  /* 0x00000000003f782f */ /* 0x000fda0003800000 */
[----:B------:R-:W-:Y:S05]  /*c660*/  @!P0 BRA `(.L_x_242) ;  /* 0x0000000400b88947 */ /* 0x000fea0003800000 */
[----:B------:R-:W-:Y:S02]  /*c670*/  ISETP.GE.AND P0, PT, R11, 0x1, PT ;  /* 0x000000010b00780c */ /* 0x000fe40003f06270 */
[----:B------:R-:W-:-:S04]  /*c680*/  SHF.R.S32.HI R7, RZ, 0x1f, R12 ;  /* 0x0000001fff077819 */ /* 0x000fc8000001140c */
[----:B------:R-:W-:-:S07]  /*c690*/  LEA.HI R7, R7, R12, RZ, 0x7 ;  /* 0x0000000c07077211 */ /* 0x000fce00078f38ff */
[----:B------:R-:W-:Y:S05]  /*c6a0*/  @!P0 BRA `(.L_x_242) ;  /* 0x0000000400a88947 */ /* 0x000fea0003800000 */
[----:B0----5:R-:W0:Y:S01]  /*c6b0*/  S2R R0, SR_CTAID.X ;  /* 0x0000000000007919 */ /* 0x021e220000002500 */
[----:B------:R-:W1:Y:S01]  /*c6c0*/  LDC.64 R8, c[0x0][0x4d8] ;  /* 0x00013600ff087b82 */ /* 0x000e620000000a00 */
[----:B------:R-:W-:Y:S01]  /*c6d0*/  LOP3.LUT R7, R7, 0xffffff80, RZ, 0xc0, !PT ;  /* 0xffffff8007077812 */ /* 0x000fe200078ec0ff */
[----:B------:R-:W-:Y:S01]  /*c6e0*/  IMAD.SHL.U32 R10, R6, 0x40, RZ ;  /* 0x00000040060a7824 */ /* 0x000fe200078e00ff */
[C---:B------:R-:W-:Y:S01]  /*c6f0*/  LOP3.LUT P0, RZ, R12.reuse, 0x1f, RZ, 0xc0, !PT ;  /* 0x0000001f0cff7812 */ /* 0x040fe2000780c0ff */
[----:B------:R-:W-:Y:S01]  /*c700*/  ULDC.64 UR4, c[0x0][0x4b0] ;  /* 0x00012c0000047ab9 */ /* 0x000fe20000000a00 */
[----:B------:R-:W-:Y:S01]  /*c710*/  VIADD R17, R5, 0x1 ;  /* 0x0000000105117836 */ /* 0x000fe20000000000 */
[----:B------:R-:W-:Y:S01]  /*c720*/  LOP3.LUT R15, R3, 0x2, RZ, 0xfc, !PT ;  /* 0x00000002030f7812 */ /* 0x000fe200078efcff */
[----:B------:R-:W-:Y:S02]  /*c730*/  IMAD.IADD R7, R12, 0x1, -R7 ;  /* 0x000000010c077824 */ /* 0x000fe400078e0a07 */
[----:B------:R-:W-:-:S02]  /*c740*/  IMAD.MOV.U32 R16, RZ, RZ, RZ ;  /* 0x000000ffff107224 */ /* 0x000fc400078e00ff */
[----:B---3--:R-:W-:Y:S01]  /*c750*/  IMAD.MOV.U32 R2, RZ, RZ, RZ ;  /* 0x000000ffff027224 */ /* 0x008fe200078e00ff */
[C---:B------:R-:W-:Y:S02]  /*c760*/  ISETP.NE.AND P2, PT, R7.reuse, RZ, PT ;  /* 0x000000ff0700720c */ /* 0x040fe40003f45270 */
[----:B------:R-:W-:Y:S01]  /*c770*/  ISETP.NE.OR P0, PT, R7, RZ, !P0 ;  /* 0x000000ff0700720c */ /* 0x000fe20004705670 */
[----:B-1----:R-:W-:Y:S02]  /*c780*/  IMAD R8, R157, UR4, R8 ;  /* 0x000000049d087c24 */ /* 0x002fe4000f8e0208 */
[----:B------:R-:W-:Y:S02]  /*c790*/  IMAD R9, R4, UR5, R9 ;  /* 0x0000000504097c24 */ /* 0x000fe4000f8e0209 */
[----:B0-----:R-:W-:Y:S02]  /*c7a0*/  IMAD.SHL.U32 R6, R0, 0x100, RZ ;  /* 0x0000010000067824 */ /* 0x001fe400078e00ff */
[----:B------:R-:W-:-:S02]  /*c7b0*/  IMAD.MOV.U32 R0, RZ, RZ, 0x1 ;  /* 0x00000001ff007424 */ /* 0x000fc400078e00ff */
[C---:B------:R-:W-:Y:S02]  /*c7c0*/  VIADD R12, R6.reuse, 0x40 ;  /* 0x00000040060c7836 */ /* 0x040fe40000000000 */
[C---:B------:R-:W-:Y:S02]  /*c7d0*/  VIADD R13, R6.reuse, 0x80 ;  /* 0x00000080060d7836 */ /* 0x040fe40000000000 */
[----:B------:R-:W-:-:S07]  /*c7e0*/  VIADD R14, R6, 0xc0 ;  /* 0x000000c0060e7836 */ /* 0x000fce0000000000 */
.L_x_246:
[----:B------:R-:W0:Y:S01]  /*c7f0*/  S2R R7, SR_CgaCtaId ;  /* 0x0000000000077919 */ /* 0x000e220000008800 */
[----:B------:R-:W-:-:S04]  /*c800*/  MOV R4, 0x400 ;  /* 0x0000040000047802 */ /* 0x000fc80000000f00 */
[----:B0-----:R-:W-:Y:S02]  /*c810*/  LEA R11, R7, R4, 0x18 ;  /* 0x00000004070b7211 */ /* 0x001fe400078ec0ff */
[----:B------:R-:W-:-:S03]  /*c820*/  SHF.L.U32 R4, R0, 0x1f, RZ ;  /* 0x0000001f00047819 */ /* 0x000fc600000006ff */
[----:B------:R-:W-:-:S07]  /*c830*/  IMAD R7, R2, 0x8, R11 ;  /* 0x0000000802077824 */ /* 0x000fce00078e020b */
.L_x_243:
[----:B0-----:R0:W1:Y:S02]  /*c840*/  SYNCS.PHASECHK.TRANS64.TRYWAIT P1, [R7+URZ+0x32028], R4 ;  /* 0x03202804070075a7 */ /* 0x001064000802017f */
[----:B-1----:R-:W-:Y:S05]  /*c850*/  @!P1 NANOSLEEP.SYNCS 0x989680 ;  /* 0x009896800000995d */ /* 0x002fea0003900000 */
[----:B------:R-:W1:Y:S02]  /*c860*/  @!P1 SYNCS.PHASECHK.TRANS64 P1, [R7+URZ+0x32028], R4 ;  /* 0x03202804070095a7 */ /* 0x000e64000802007f */
[----:B-1----:R-:W-:Y:S05]  /*c870*/  @!P1 BRA `(.L_x_243) ;  /* 0xfffffffc00f09947 */ /* 0x002fea000383ffff */
[----:B0-----:R-:W0:Y:S02]  /*c880*/  @!P2 LDC R4, c[0x0][0x500] ;  /* 0x00014000ff04ab82 */ /* 0x001e240000000800 */
[----:B0-----:R0:W-:Y:S02]  /*c890*/  @!P2 SYNCS.ARRIVE.TRANS64 RZ, [R7+URZ+0x32000], R4 ;  /* 0x0320000407ffa9a7 */ /* 0x0011e4000800003f */
[----:B0-----:R-:W-:-:S04]  /*c8a0*/  PRMT R4, R15, 0x9910, RZ ;  /* 0x000099100f047816 */ /* 0x001fc800000000ff */
[----:B------:R-:W-:-:S13]  /*c8b0*/  ISETP.NE.AND P1, PT, R4, 0x2, PT ;  /* 0x000000020400780c */ /* 0x000fda0003f25270 */
[----:B------:R-:W-:Y:S05]  /*c8c0*/  @P1 BRA `(.L_x_244) ;  /* 0x0000000000041947 */ /* 0x000fea0003800000 */
[----:B------:R-:W-:Y:S01]  /*c8d0*/  BPT.TRAP 0x1 ;  /* 0x000000040000795c */ /* 0x000fe20000300000 */
.L_x_244:
[----:B------:R-:W-:Y:S05]  /*c8e0*/  @P0 BRA `(.L_x_245) ;  /* 0x0000000000040947 */ /* 0x000fea0003800000 */
[----:B------:R-:W-:Y:S01]  /*c8f0*/  BPT.TRAP 0x1 ;  /* 0x000000040000795c */ /* 0x000fe20000300000 */
.L_x_245:
[----:B------:R-:W-:Y:S01]  /*c900*/  ULDC UR6, c[0x0][0x48c] ;  /* 0x0001230000067ab9 */ /* 0x000fe20000000800 */
[----:B------:R-:W-:Y:S01]  /*c910*/  R2UR UR11, R16 ;  /* 0x00000000100b72ca */ /* 0x000fe200000e0000 */
[----:B------:R-:W-:Y:S01]  /*c920*/  UISETP.NE.AND UP0, UPT, UR6, 0x1, UPT ;  /* 0x000000010600788c */ /* 0x000fe2000bf05270 */
[----:B------:R-:W-:Y:S01]  /*c930*/  R2UR UR7, R11 ;  /* 0x000000000b0772ca */ /* 0x000fe200000e0000 */
[----:B------:R-:W-:Y:S01]  /*c940*/  ULDC UR12, c[0x0][0x498] ;  /* 0x00012600000c7ab9 */ /* 0x000fe20000000800 */
[C---:B------:R-:W-:Y:S01]  /*c950*/  IMAD R11, R2.reuse, 0x2000, R11 ;  /* 0x00002000020b7824 */ /* 0x040fe200078e020b */
[----:B------:R-:W-:Y:S01]  /*c960*/  R2UR UR24, R2 ;  /* 0x00000000021872ca */ /* 0x000fe200000e0000 */
[----:B------:R-:W-:Y:S01]  /*c970*/  UIADD3 UR10, -UR6, URZ, URZ ;  /* 0x0000003f060a7290 */ /* 0x000fe2000fffe13f */
[----:B------:R-:W-:Y:S01]  /*c980*/  R2UR UR27, R16 ;  /* 0x00000000101b72ca */ /* 0x000fe200000e0000 */
[----:B------:R-:W-:Y:S01]  /*c990*/  ULDC.64 UR16, c[0x0][0x198] ;  /* 0x0000660000107ab9 */ /* 0x000fe20000000a00 */
[----:B------:R-:W-:Y:S01]  /*c9a0*/  R2UR UR25, R7 ;  /* 0x00000000071972ca */ /* 0x000fe200000e0000 */
[----:B------:R-:W-:Y:S01]  /*c9b0*/  UIADD3 UR32, UP1, UR16, 0xf0, URZ ;  /* 0x000000f010207890 */ /* 0x000fe2000ff3e03f */
[----:B------:R-:W-:Y:S01]  /*c9c0*/  PRMT R4, R8, 0x40, R9 ;  /* 0x0000004008047816 */ /* 0x000fe20000000009 */
[----:B------:R-:W-:Y:S01]  /*c9d0*/  @UP0 ULDC.64 UR8, c[0x0][0x490] ;  /* 0x0001240000080ab9 */ /* 0x000fe20000000a00 */
[----:B------:R-:W-:Y:S01]  /*c9e0*/  R2UR UR26, R6 ;  /* 0x00000000061a72ca */ /* 0x000fe200000e0000 */
[----:B------:R-:W-:Y:S01]  /*c9f0*/  UIMAD.WIDE.U32 UR4, UR11, UR8, URZ ;  /* 0x000000080b0472a5 */ /* 0x000fe2000f8e003f */
[----:B------:R-:W-:Y:S01]  /*ca00*/  R2UR UR36, R4 ;  /* 0x00000000042472ca */ /* 0x000fe200000e0000 */
[----:B------:R-:W-:Y:S01]  /*ca10*/  VIADD R17, R17, 0xffffffff ;  /* 0xffffffff11117836 */ /* 0x000fe20000000000 */
[----:B------:R-:W-:Y:S01]  /*ca20*/  R2UR UR22, R12 ;  /* 0x000000000c1672ca */ /* 0x000fe200000e0000 */
[----:B------:R-:W-:Y:S01]  /*ca30*/  @UP0 USHF.R.U32.HI UR11, URZ, UR9, UR5 ;  /* 0x000000093f0b0299 */ /* 0x000fe20008011605 */
[----:B------:R-:W-:Y:S01]  /*ca40*/  R2UR UR18, R13 ;  /* 0x000000000d1272ca */ /* 0x000fe200000e0000 */
[----:B------:R-:W-:Y:S01]  /*ca50*/  UISETP.NE.AND UP0, UPT, UR12, 0x1, UPT ;  /* 0x000000010c00788c */ /* 0x000fe2000bf05270 */
[----:B------:R-:W-:Y:S01]  /*ca60*/  R2UR UR5, R11 ;  /* 0x000000000b0572ca */ /* 0x000fe200000e0000 */
[----:B------:R-:W-:Y:S01]  /*ca70*/  ULEA UR24, UR24, UR7, 0xf ;  /* 0x0000000718187291 */ /* 0x000fe2000f8e783f */
[----:B------:R-:W-:Y:S01]  /*ca80*/  ISETP.GT.AND P3, PT, R17, 0x1, PT ;  /* 0x000000011100780c */ /* 0x000fe20003f64270 */
[----:B------:R-:W-:Y:S01]  /*ca90*/  UIADD3 UR34, UP2, UR16, 0x1f0, URZ ;  /* 0x000001f010227890 */ /* 0x000fe2000ff5e03f */
[----:B------:R-:W-:Y:S01]  /*caa0*/  VIADD R2, R2, 0x1 ;  /* 0x0000000102027836 */ /* 0x000fe20000000000 */
[----:B------:R-:W-:Y:S01]  /*cab0*/  UMOV UR13, UR11 ;  /* 0x0000000b000d7c82 */ /* 0x000fe20008000000 */
[----:B------:R-:W-:Y:S01]  /*cac0*/  UIADD3 UR25, UR25, 0x32000, URZ ;  /* 0x0003200019197890 */ /* 0x000fe2000fffe03f */
[----:B------:R-:W-:Y:S01]  /*cad0*/  VIADD R16, R16, 0x40 ;  /* 0x0000004010107836 */ /* 0x000fe20000000000 */
[----:B------:R-:W-:Y:S01]  /*cae0*/  UIADD3.X UR33, URZ, UR17, URZ, UP1, !UPT ;  /* 0x000000113f217290 */ /* 0x000fe20008ffe43f */
[C---:B------:R-:W-:Y:S01]  /*caf0*/  ISETP.NE.AND P1, PT, R2.reuse, 0x5, PT ;  /* 0x000000050200780c */ /* 0x040fe20003f25270 */
[----:B------:R-:W-:Y:S01]  /*cb00*/  @UP0 ULDC UR8, c[0x0][0x49c] ;  /* 0x0001270000080ab9 */ /* 0x000fe20000000800 */
[----:B------:R-:W-:Y:S01]  /*cb10*/  @UP0 ULDC UR6, c[0x0][0x4a0] ;  /* 0x0001280000060ab9 */ /* 0x000fe20000000800 */
[----:B------:R-:W-:Y:S01]  /*cb20*/  UIMAD.WIDE.U32 UR8, UR11, UR8, URZ ;  /* 0x000000080b0872a5 */ /* 0x000fe2000f8e003f */
[----:B------:R-:W-:Y:S01]  /*cb30*/  SEL R7, RZ, 0x1, P1 ;  /* 0x00000001ff077807 */ /* 0x000fe20000800000 */
[----:B------:R-:W-:Y:S01]  /*cb40*/  UIADD3 UR8, UR5, 0x28000, URZ ;  /* 0x0002800005087890 */ /* 0x000fe2000fffe03f */
[----:B------:R-:W-:Y:S01]  /*cb50*/  SEL R2, R2, RZ, P1 ;  /* 0x000000ff02027207 */ /* 0x000fe20000800000 */
[----:B------:R-:W-:Y:S01]  /*cb60*/  @UP0 USHF.R.U32.HI UR13, URZ, UR6, UR9 ;  /* 0x000000063f0d0299 */ /* 0x000fe20008011609 */
[----:B------:R-:W-:Y:S01]  /*cb70*/  R2UR UR6, R14 ;  /* 0x000000000e0672ca */ /* 0x000fe200000e0000 */
[----:B------:R-:W-:Y:S01]  /*cb80*/  UIMAD UR5, UR11, UR10, UR27 ;  /* 0x0000000a0b0572a4 */ /* 0x000fe2000f8e021b */
[----:B------:R-:W-:Y:S01]  /*cb90*/  R2UR UR10, R10 ;  /* 0x000000000a0a72ca */ /* 0x000fe200000e0000 */
[----:B------:R-:W-:Y:S01]  /*cba0*/  UIADD3 UR9, -UR13, URZ, URZ ;  /* 0x0000003f0d097290 */ /* 0x000fe2000fffe13f */
[----:B------:R-:W-:Y:S01]  /*cbb0*/  LOP3.LUT R0, R0, R7, RZ, 0x3c, !PT ;  /* 0x0000000700007212 */ /* 0x000fe200078e3cff */
[----:B------:R-:W-:-:S02]  /*cbc0*/  UIADD3 UR20, UR24, 0x2000, URZ ;  /* 0x0000200018147890 */ /* 0x000fc4000fffe03f */
[----:B------:R-:W-:Y:S01]  /*cbd0*/  UIMAD UR12, UR12, UR9, UR11 ;  /* 0x000000090c0c72a4 */ /* 0x000fe2000f8e020b */
[----:B------:R-:W-:Y:S01]  /*cbe0*/  ULDC.64 UR28, c[0x0][0x4b8] ;  /* 0x00012e00001c7ab9 */ /* 0x000fe20000000a00 */
[----:B------:R-:W-:Y:S01]  /*cbf0*/  ULDC.64 UR30, c[0x0][0x4d0] ;  /* 0x00013400001e7ab9 */ /* 0x000fe20000000a00 */
[----:B------:R-:W-:Y:S02]  /*cc00*/  UIADD3 UR16, UR24, 0x4000, URZ ;  /* 0x0000400018107890 */ /* 0x000fe4000fffe03f */
[----:B------:R-:W-:Y:S02]  /*cc10*/  UIADD3 UR4, UR24, 0x6000, URZ ;  /* 0x0000600018047890 */ /* 0x000fe4000fffe03f */
[----:B------:R-:W-:Y:S02]  /*cc20*/  UIMAD UR11, UR5, UR28, UR30 ;  /* 0x0000001c050b72a4 */ /* 0x000fe4000f8e021e */
[----:B------:R-:W-:Y:S02]  /*cc30*/  UIMAD UR12, UR12, UR29, UR31 ;  /* 0x0000001d0c0c72a4 */ /* 0x000fe4000f8e021f */
[----:B------:R-:W-:-:S02]  /*cc40*/  UIADD3.X UR35, URZ, UR17, URZ, UP2, !UPT ;  /* 0x000000113f237290 */ /* 0x000fc400097fe43f */
[----:B------:R-:W-:Y:S01]  /*cc50*/  UPRMT UR36, UR36, 0x5410, URZ ;  /* 0x0000541024247896 */ /* 0x000fe2000800003f */
[----:B------:R-:W-:Y:S01]  /*cc60*/  UMOV UR14, 0x0 ;  /* 0x00000000000e7882 */ /* 0x000fe20000000000 */
[----:B------:R-:W-:Y:S01]  /*cc70*/  UMOV UR15, 0x10000000 ;  /* 0x10000000000f7882 */ /* 0x000fe20000000000 */
[----:B------:R-:W-:Y:S01]  /*cc80*/  UMOV UR23, UR27 ;  /* 0x0000001b00177c82 */ /* 0x000fe20008000000 */
[----:B------:R-:W-:Y:S01]  /*cc90*/  UMOV UR21, UR25 ;  /* 0x0000001900157c82 */ /* 0x000fe20008000000 */
[----:B------:R-:W-:Y:S01]  /*cca0*/  UMOV UR19, UR27 ;  /* 0x0000001b00137c82 */ /* 0x000fe20008000000 */
[----:B------:R1:W-:Y:S01]  /*ccb0*/  UTMALDG.2D [UR24], [UR32], desc[UR14] ;  /* 0x00000e18200075b4 */ /* 0x0003e20008009000 */
[----:B------:R-:W-:Y:S01]  /*ccc0*/  UMOV UR17, UR25 ;  /* 0x0000001900117c82 */ /* 0x000fe20008000000 */
[----:B------:R-:W-:Y:S01]  /*ccd0*/  UMOV UR7, UR27 ;  /* 0x0000001b00077c82 */ /* 0x000fe20008000000 */
[----:B------:R-:W-:Y:S01]  /*cce0*/  UMOV UR5, UR25 ;  /* 0x0000001900057c82 */ /* 0x000fe20008000000 */
[----:B------:R-:W-:Y:S01]  /*ccf0*/  UMOV UR9, UR25 ;  /* 0x0000001900097c82 */ /* 0x000fe20008000000 */
[----:B------:R1:W-:Y:S01]  /*cd00*/  UTMALDG.2D [UR20], [UR32], desc[UR14] ;  /* 0x00000e14200075b4 */ /* 0x0003e20008009000 */
[----:B------:R1:W-:Y:S01]  /*cd10*/  UTMALDG.2D [UR16], [UR32], desc[UR14] ;  /* 0x00000e10200075b4 */ /* 0x0003e20008009000 */
[----:B------:R1:W-:Y:S01]  /*cd20*/  UTMALDG.2D [UR4], [UR32], desc[UR14] ;  /* 0x00000e04200075b4 */ /* 0x0003e20008009000 */
[----:B------:R1:W-:Y:S02]  /*cd30*/  UTMALDG.4D.IM2COL [UR8], [UR34], UR36 ;  /* 0x00000008220073b4 */ /* 0x0003e40008058024 */
[----:B-1----:R-:W-:Y:S05]  /*cd40*/  @P3 BRA `(.L_x_246) ;  /* 0xfffffff800a83947 */ /* 0x002fea000383ffff */
.L_x_242:
[----:B------:R-:W-:Y:S01]  /*cd50*/  ISETP.GE.U32.AND P2, PT, R5, 0x5, PT ;  /* 0x000000050500780c */ /* 0x000fe20003f46070 */
[----:B------:R-:W-:Y:S05]  /*cd60*/  WARPSYNC.ALL ;  /* 0x0000000000007948 */ /* 0x000fea0003800000 */
[----:B------:R-:W-:-:S07]  /*cd70*/  ELECT P1, URZ, PT ;  /* 0x00000000003f782f */ /* 0x000fce0003820000 */
[----:B------:R-:W-:-:S05]  /*cd80*/  @P2 IMAD.WIDE.U32 R6, R5, -0x33333333, RZ ;  /* 0xcccccccd05062825 */ /* 0x000fca00078e00ff */
[----:B0----5:R-:W-:-:S04]  /*cd90*/  @P2 SHF.R.U32.HI R0, RZ, 0x2, R7 ;  /* 0x00000002ff002819 */ /* 0x021fc80000011607 */
[----:B------:R-:W-:-:S04]  /*cda0*/  @P2 LOP3.LUT R0, R0, 0x1, RZ, 0xc0, !PT ;  /* 0x0000000100002812 */ /* 0x000fc800078ec0ff */
[----:B------:R-:W-:Y:S01]  /*cdb0*/  @P2 ISETP.NE.U32.AND P0, PT, R0, 0x1, PT ;  /* 0x000000010000280c */ /* 0x000fe20003f05070 */
[----:B------:R-:W-:-:S12]  /*cdc0*/  @!P1 EXIT ;  /* 0x000000000000994d */ /* 0x000fd80003800000 */
[----:B------:R-:W-:Y:S01]  /*cdd0*/  LOP3.LUT R3, R3, 0x2, RZ, 0xfc, !PT ;  /* 0x0000000203037812 */ /* 0x000fe200078efcff */
[----:B------:R-:W-:Y:S01]  /*cde0*/  IMAD.MOV.U32 R0, RZ, RZ, 0x1 ;  /* 0x00000001ff007424 */ /* 0x000fe200078e00ff */
[----:B------:R-:W-:Y:S02]  /*cdf0*/  @P2 ISETP.NE.U32.AND.EX P0, PT, RZ, RZ, PT, P0 ;  /* 0x000000ffff00220c */ /* 0x000fe40003f05100 */
[----:B------:R-:W-:Y:S02]  /*ce00*/  ISETP.NE.AND P1, PT, R3, 0x3, PT ;  /* 0x000000030300780c */ /* 0x000fe40003f25270 */
[----:B------:R-:W-:-:S11]  /*ce10*/  @P2 SEL R0, RZ, 0x1, !P0 ;  /* 0x00000001ff002807 */ /* 0x000fd60004000000 */
[----:B------:R-:W-:Y:S05]  /*ce20*/  @!P1 BRA `(.L_x_247) ;  /* 0x0000000000049947 */ /* 0x000fea0003800000 */
[----:B------:R-:W-:Y:S01]  /*ce30*/  BPT.TRAP 0x1 ;  /* 0x000000040000795c */ /* 0x000fe20000300000 */
.L_x_247:
[----:B------:R-:W0:Y:S01]  /*ce40*/  S2R R7, SR_CgaCtaId ;  /* 0x0000000000077919 */ /* 0x000e220000008800 */
[----:B---3--:R-:W-:Y:S01]  /*ce50*/  IMAD.WIDE.U32 R2, R5, -0x33333333, RZ ;  /* 0xcccccccd05027825 */ /* 0x008fe200078e00ff */
[----:B------:R-:W-:-:S04]  /*ce60*/  MOV R4, 0x400 ;  /* 0x0000040000047802 */ /* 0x000fc80000000f00 */
[----:B------:R-:W-:-:S05]  /*ce70*/  SHF.R.U32.HI R2, RZ, 0x2, R3 ;  /* 0x00000002ff027819 */ /* 0x000fca0000011603 */
[----:B------:R-:W-:Y:S01]  /*ce80*/  IMAD R5, R2, -0x5, R5 ;  /* 0xfffffffb02057824 */ /* 0x000fe200078e0205 */
[----:B0-----:R-:W-:-:S05]  /*ce90*/  LEA R4, R7, R4, 0x18 ;  /* 0x0000000407047211 */ /* 0x001fca00078ec0ff */
[----:B------:R-:W-:Y:S01]  /*cea0*/  VIADD R2, R4, 0x32028 ;  /* 0x0003202804027836 */ /* 0x000fe20000000000 */
[----:B------:R-:W-:-:S03]  /*ceb0*/  SHF.L.U32 R4, R0, 0x1f, RZ ;  /* 0x0000001f00047819 */ /* 0x000fc600000006ff */
[----:B------:R-:W-:-:S07]  /*cec0*/  IMAD R3, R5, 0x8, R2 ;  /* 0x0000000805037824 */ /* 0x000fce00078e0202 */
.L_x_248:
[----:B0-----:R0:W1:Y:S02]  /*ced0*/  SYNCS.PHASECHK.TRANS64.TRYWAIT P0, [R3+URZ], R4 ;  /* 0x00000004030075a7 */ /* 0x001064000800017f */
[----:B-1----:R-:W-:Y:S05]  /*cee0*/  @!P0 NANOSLEEP.SYNCS 0x989680 ;  /* 0x009896800000895d */ /* 0x002fea0003900000 */
[----:B------:R-:W1:Y:S02]  /*cef0*/  @!P0 SYNCS.PHASECHK.TRANS64 P0, [R3+URZ], R4 ;  /* 0x00000004030085a7 */ /* 0x000e64000800007f */
[----:B-1----:R-:W-:Y:S05]  /*cf00*/  @!P0 BRA `(.L_x_248) ;  /* 0xfffffffc00f08947 */ /* 0x002fea000383ffff */
[----:B------:R-:W-:-:S05]  /*cf10*/  VIADD R5, R5, 0x1 ;  /* 0x0000000105057836 */ /* 0x000fca0000000000 */
[----:B------:R-:W-:-:S04]  /*cf20*/  ISETP.NE.AND P0, PT, R5, 0x5, PT ;  /* 0x000000050500780c */ /* 0x000fc80003f05270 */
[----:B0-----:R-:W-:Y:S02]  /*cf30*/  SEL R3, RZ, 0x1, P0 ;  /* 0x00000001ff037807 */ /* 0x001fe40000000000 */
[----:B------:R-:W-:Y:S02]  /*cf40*/  SEL R5, R5, RZ, P0 ;  /* 0x000000ff05057207 */ /* 0x000fe40000000000 */
[----:B------:R-:W-:-:S03]  /*cf50*/  LOP3.LUT R7, R0, R3, RZ, 0x3c, !PT ;  /* 0x0000000300077212 */ /* 0x000fc600078e3cff */
[----:B------:R-:W-:Y:S01]  /*cf60*/  IMAD R0, R5, 0x8, R2 ;  /* 0x0000000805007824 */ /* 0x000fe200078e0202 */
[----:B------:R-:W-:-:S07]  /*cf70*/  SHF.L.U32 R3, R7, 0x1f, RZ ;  /* 0x0000001f07037819 */ /* 0x000fce00000006ff */
.L_x_249:
        /* <DEDUP_REMOVED lines=11> */
.L_x_250:
        /* <DEDUP_REMOVED lines=11> */
.L_x_251:
        /* <DEDUP_REMOVED lines=11> */
.L_x_252:
[----:B0-----:R0:W1:Y:S02]  /*d190*/  SYNCS.PHASECHK.TRANS64.TRYWAIT P0, [R5+URZ], R0 ;  /* 0x00000000050075a7 */ /* 0x001064000800017f */
[----:B-1----:R-:W-:Y:S05]  /*d1a0*/  @!P0 NANOSLEEP.SYNCS 0x989680 ;  /* 0x009896800000895d */ /* 0x002fea0003900000 */
[----:B------:R-:W1:Y:S02]  /*d1b0*/  @!P0 SYNCS.PHASECHK.TRANS64 P0, [R5+URZ], R0 ;  /* 0x00000000050085a7 */ /* 0x000e64000800007f */
[----:B-1----:R-:W-:Y:S05]  /*d1c0*/  @P0 EXIT ;  /* 0x000000000000094d */ /* 0x002fea0003800000 */
[----:B------:R-:W-:Y:S05]  /*d1d0*/  BRA `(.L_x_252) ;  /* 0xfffffffc00ec7947 */ /* 0x000fea000383ffff */
.L_x_253:
[----:B------:R-:W-:-:S00]  /*d1e0*/  BRA `(.L_x_253) ;  /* 0xfffffffc00fc7947 */ /* 0x000fc0000383ffff */
[----:B------:R-:W-:-:S00]  /*d1f0*/  NOP ;  /* 0x0000000000007918 */ /* 0x000fc00000000000 */
        /* <DEDUP_REMOVED lines=8> */
.L_x_254:


//--------------------- .nv.shared._ZN7cutlass13device_kernelINS_4conv6kernel13ConvUniversalINS1_16ConvProblemShapeILNS1_8OperatorE2ELi2EEENS1_10collective14CollectiveConvINS1_46MainloopSm90TmaGmmaWarpSpecializedImplicitGemmILS5_2ELi5ELi2EN4cute5tupleIJNSA_1CILi1EEESD_SD_EEENS1_36KernelImplicitTmaWarpSpecializedSm90ELi1EEENSB_IJNSC_ILi256EEENSB_IJNSC_ILi64EEEEEESJ_EEENS_6half_tESL_NSA_8TiledMMAINSA_8MMA_AtomIJNSA_4SM904GMMA25MMA_64x64x16_F32F16F16_SSILNSP_5MajorE1ELSR_1ELNSP_7ScaleInE1ELSS_1EEEEEENSA_6LayoutISE_NSB_IJNSC_ILi0EEESW_SW_EEEEENSB_IJNSA_10UnderscoreESZ_SZ_EEEEENS7_6detail26Sm90ImplicitGemmTileTraitsINSA_13SM90_TMA_LOADENSA_14ComposedLayoutINSA_7SwizzleILi3ELi4ELi3EEENSA_18smem_ptr_flag_bitsILi16EEENSV_INSB_IJNSB_IJSI_NSC_ILi4EEEEEENSB_IJNSC_ILi8EEES1C_EEENSB_IJSD_NSC_ILi5EEEEEEEEENSB_IJNSB_IJSD_NSC_ILi4096EEEEEENSB_IJSI_NSC_ILi512EEEEEENSB_IJSW_NSC_ILi16384EEEEEEEEEEEEEvEENS13_INSA_20SM90_TMA_LOAD_IM2COLENS15_IS17_S19_NSV_INSB_IJNSB_IJSI_SD_EEES1D_S1F_EEENSB_IJNSB_IJSD_SW_EEES1K_NSB_IJSW_S1H_EEEEEEEEEEvEEEENS_8epilogue10collective6detail29Sm90TmaWarpSpecializedAdapterINS22_15DefaultEpilogueISL_NSB_IJlNSB_IJSD_llEEESW_EEES27_NS21_6thread17LinearCombinationISL_Li1EffLNS28_9ScaleType4KindE0ELNS_15FloatRoundStyleE2ESL_EENS_4gemm15EpilogueDefaultEEEEEvvEEEEvNT_6ParamsE --------------------------
	.section	.nv.shared._ZN7cutlass13device_kernelINS_4conv6kernel13ConvUniversalINS1_16ConvProblemShapeILNS1_8OperatorE2ELi2EEENS1_10collective14CollectiveConvINS1_46MainloopSm90TmaGmmaWarpSpecializedImplicitGemmILS5_2ELi5ELi2EN4cute5tupleIJNSA_1CILi1EEESD_SD_EEENS1_36KernelImplicitTmaWarpSpecializedSm90ELi1EEENSB_IJNSC_ILi256EEENSB_IJNSC_ILi64EEEEEESJ_EEENS_6half_tESL_NSA_8TiledMMAINSA_8MMA_AtomIJNSA_4SM904GMMA25MMA_64x64x16_F32F16F16_SSILNSP_5MajorE1ELSR_1ELNSP_7ScaleInE1ELSS_1EEEEEENSA_6LayoutISE_NSB_IJNSC_ILi0EEESW_SW_EEEEENSB_IJNSA_10UnderscoreESZ_SZ_EEEEENS7_6detail26Sm90ImplicitGemmTileTraitsINSA_13SM90_TMA_LOADENSA_14ComposedLayoutINSA_7SwizzleILi3ELi4ELi3EEENSA_18smem_ptr_flag_bitsILi16EEENSV_INSB_IJNSB_IJSI_NSC_ILi4EEEEEENSB_IJNSC_ILi8EEES1C_EEENSB_IJSD_NSC_ILi5EEEEEEEEENSB_IJNSB_IJSD_NSC_ILi4096EEEEEENSB_IJSI_NSC_ILi512EEEEEENSB_IJSW_NSC_ILi16384EEEEEEEEEEEEEvEENS13_INSA_20SM90_TMA_LOAD_IM2COLENS15_IS17_S19_NSV_INSB_IJNSB_IJSI_SD_EEES1D_S1F_EEENSB_IJNSB_IJSD_SW_EEES1K_NSB_IJSW_S1H_EEEEEEEEEEvEEEENS_8epilogue10collective6detail29Sm90TmaWarpSpecializedAdapterINS22_15DefaultEpilogueISL_NSB_IJlNSB_IJSD_llEEESW_EEES27_NS21_6thread17LinearCombinationISL_Li1EffLNS28_9ScaleType4KindE0ELNS_15FloatRoundStyleE2ESL_EENS_4gemm15EpilogueDefaultEEEEEvvEEEEvNT_6ParamsE,"aw",@nobits
	.sectionflags	@""
	.align	16
	.zero		1024


//--------------------- .nv.shared.reserved.0     --------------------------
	.section	.nv.shared.reserved.0,"aw",@nobits
	.weak		__nv_reservedSMEM_offset_0_alias
	.size		__nv_reservedSMEM_offset_0_alias, 0, 0
	.other		__nv_reservedSMEM_offset_0_alias,@"STO_CUDA_RESERVED_SHARED STV_DEFAULT"
__nv_reservedSMEM_offset_0_alias:
	.zero		0


//--------------------- .nv.global                --------------------------
	.section	.nv.global,"aw",@nobits
.nv.global:
	.type		_ZN39_INTERNAL_6f4655fd_4_k_cu_32e03bb7_30934cute1_E,@object
	.size		_ZN39_INTERNAL_6f4655fd_4_k_cu_32e03bb7_30934cute1_E,(_ZN39_INTERNAL_6f4655fd_4_k_cu_32e03bb7_30934cuda3std3__45__cpo6cbeginE - _ZN39_INTERNAL_6f4655fd_4_k_cu_32e03bb7_30934cute1_E)
_ZN39_INTERNAL_6f4655fd_4_k_cu_32e03bb7_30934cute1_E:
	.zero		1
	.type		_ZN39_INTERNAL_6f4655fd_4_k_cu_32e03bb7_30934cuda3std3__45__cpo6cbeginE,@object
	.size		_ZN39_INTERNAL_6f4655fd_4_k_cu_32e03bb7_30934cuda3std3__45__cpo6cbeginE,(_ZN39_INTERNAL_6f4655fd_4_k_cu_32e03bb7_30934cuda3std3__48in_placeE - _ZN39_INTERNAL_6f4655fd_4_k_cu_32e03bb7_30934cuda3std3__45__cpo6cbeginE)
_ZN39_INTERNAL_6f4655fd_4_k_cu_32e03bb7_30934cuda3std3__45__cpo6cbeginE:
	.zero		1
	.type		_ZN39_INTERNAL_6f4655fd_4_k_cu_32e03bb7_30934cuda3std3__48in_placeE,@object
	.size		_ZN39_INTERNAL_6f4655fd_4_k_cu_32e03bb7_30934cuda3std3__48in_placeE,(_ZN39_INTERNAL_6f4655fd_4_k_cu_32e03bb7_30934cuda3std6ranges3__45__cpo9iter_moveE - _ZN39_INTERNAL_6f4655fd_4_k_cu_32e03bb7_30934cuda3std3__48in_placeE)
_ZN39_INTERNAL_6f4655fd_4_k_cu_32e03bb7_30934cuda3std3__48in_placeE:
	.zero		1
	.type		_ZN39_INTERNAL_6f4655fd_4_k_cu_32e03bb7_30934cuda3std6ranges3__45__cpo9iter_moveE,@object
	.size		_ZN39_INTERNAL_6f4655fd_4_k_cu_32e03bb7_30934cuda3std6ranges3__45__cpo9iter_moveE,(_ZN39_INTERNAL_6f4655fd_4_k_cu_32e03bb7_30934cuda3std3__45__cpo5beginE - _ZN39_INTERNAL_6f4655fd_4_k_cu_32e03bb7_30934cuda3std6ranges3__45__cpo9iter_moveE)
_ZN39_INTERNAL_6f4655fd_4_k_cu_32e03bb7_30934cuda3std6ranges3__45__cpo9iter_moveE:
	.zero		1
	.type		_ZN39_INTERNAL_6f4655fd_4_k_cu_32e03bb7_30934cuda3std3__45__cpo5beginE,@object
	.size		_ZN39_INTERNAL_6f4655fd_4_k_cu_32e03bb7_30934cuda3std3__45__cpo5beginE,(_ZN39_INTERNAL_6f4655fd_4_k_cu_32e03bb7_30934cuda3std3__441_GLOBAL__N__6f4655fd_4_k_cu_32e03bb7_30936ignoreE - _ZN39_INTERNAL_6f4655fd_4_k_cu_32e03bb7_30934cuda3std3__45__cpo5beginE)
_ZN39_INTERNAL_6f4655fd_4_k_cu_32e03bb7_30934cuda3std3__45__cpo5beginE:
	.zero		1
	.type		_ZN39_INTERNAL_6f4655fd_4_k_cu_32e03bb7_30934cuda3std3__441_GLOBAL__N__6f4655fd_4_k_cu_32e03bb7_30936ignoreE,@object
	.size		_ZN39_INTERNAL_6f4655fd_4_k_cu_32e03bb7_30934cuda3std3__441_GLOBAL__N__6f4655fd_4_k_cu_32e03bb7_30936ignoreE,(_ZN39_INTERNAL_6f4655fd_4_k_cu_32e03bb7_30934cute7productE - _ZN39_INTERNAL_6f4655fd_4_k_cu_32e03bb7_30934cuda3std3__441_GLOBAL__N__6f4655fd_4_k_cu_32e03bb7_30936ignoreE)
_ZN39_INTERNAL_6f4655fd_4_k_cu_32e03bb7_30934cuda3std3__441_GLOBAL__N__6f4655fd_4_k_cu_32e03bb7_30936ignoreE:
	.zero		1
	.type		_ZN39_INTERNAL_6f4655fd_4_k_cu_32e03bb7_30934cute7productE,@object
	.size		_ZN39_INTERNAL_6f4655fd_4_k_cu_32e03bb7_30934cute7productE,(_ZN39_INTERNAL_6f4655fd_4_k_cu_32e03bb7_30934cuda3std3__45__cpo3endE - _ZN39_INTERNAL_6f4655fd_4_k_cu_32e03bb7_30934cute7productE)
_ZN39_INTERNAL_6f4655fd_4_k_cu_32e03bb7_30934cute7productE:
	.zero		1
	.type		_ZN39_INTERNAL_6f4655fd_4_k_cu_32e03bb7_30934cuda3std3__45__cpo3endE,@object
	.size		_ZN39_INTERNAL_6f4655fd_4_k_cu_32e03bb7_30934cuda3std3__45__cpo3endE,(_ZN39_INTERNAL_6f4655fd_4_k_cu_32e03bb7_30934cuda3std3__419piecewise_constructE - _ZN39_INTERNAL_6f4655fd_4_k_cu_32e03bb7_30934cuda3std3__45__cpo3endE)
_ZN39_INTERNAL_6f4655fd_4_k_cu_32e03bb7_30934cuda3std3__45__cpo3endE:
	.zero		1
	.type		_ZN39_INTERNAL_6f4655fd_4_k_cu_32e03bb7_30934cuda3std3__419piecewise_constructE,@object
	.size		_ZN39_INTERNAL_6f4655fd_4_k_cu_32e03bb7_30934cuda3std3__419piecewise_constructE,(_ZN39_INTERNAL_6f4655fd_4_k_cu_32e03bb7_30934cuda3std3__45__cpo4cendE - _ZN39_INTERNAL_6f4655fd_4_k_cu_32e03bb7_30934cuda3std3__419piecewise_constructE)
_ZN39_INTERNAL_6f4655fd_4_k_cu_32e03bb7_30934cuda3std3__419piecewise_constructE:
	.zero		1
	.type		_ZN39_INTERNAL_6f4655fd_4_k_cu_32e03bb7_30934cuda3std3__45__cpo4cendE,@object
	.size		_ZN39_INTERNAL_6f4655fd_4_k_cu_32e03bb7_30934cuda3std3__45__cpo4cendE,(_ZN39_INTERNAL_6f4655fd_4_k_cu_32e03bb7_30934cuda3std6ranges3__45__cpo4swapE - _ZN39_INTERNAL_6f4655fd_4_k_cu_32e03bb7_30934cuda3std3__45__cpo4cendE)
_ZN39_INTERNAL_6f4655fd_4_k_cu_32e03bb7_30934cuda3std3__45__cpo4cendE:
	.zero		1
	.type		_ZN39_INTERNAL_6f4655fd_4_k_cu_32e03bb7_30934cuda3std6ranges3__45__cpo4swapE,@object
	.size		_ZN39_INTERNAL_6f4655fd_4_k_cu_32e03bb7_30934cuda3std6ranges3__45__cpo4swapE,(.L_7 - _ZN39_INTERNAL_6f4655fd_4_k_cu_32e03bb7_30934cuda3std6ranges3__45__cpo4swapE)
_ZN39_INTERNAL_6f4655fd_4_k_cu_32e03bb7_30934cuda3std6ranges3__45__cpo4swapE:
	.zero		1
.L_7:


//--------------------- .nv.constant0._ZN7cutlass13device_kernelINS_4conv6kernel13ConvUniversalINS1_16ConvProblemShapeILNS1_8OperatorE2ELi2EEENS1_10collective14CollectiveConvINS1_46MainloopSm90TmaGmmaWarpSpecializedImplicitGemmILS5_2ELi5ELi2EN4cute5tupleIJNSA_1CILi1EEESD_SD_EEENS1_36KernelImplicitTmaWarpSpecializedSm90ELi1EEENSB_IJNSC_ILi256EEENSB_IJNSC_ILi64EEEEEESJ_EEENS_6half_tESL_NSA_8TiledMMAINSA_8MMA_AtomIJNSA_4SM904GMMA25MMA_64x64x16_F32F16F16_SSILNSP_5MajorE1ELSR_1ELNSP_7ScaleInE1ELSS_1EEEEEENSA_6LayoutISE_NSB_IJNSC_ILi0EEESW_SW_EEEEENSB_IJNSA_10UnderscoreESZ_SZ_EEEEENS7_6detail26Sm90ImplicitGemmTileTraitsINSA_13SM90_TMA_LOADENSA_14ComposedLayoutINSA_7SwizzleILi3ELi4ELi3EEENSA_18smem_ptr_flag_bitsILi16EEENSV_INSB_IJNSB_IJSI_NSC_ILi4EEEEEENSB_IJNSC_ILi8EEES1C_EEENSB_IJSD_NSC_ILi5EEEEEEEEENSB_IJNSB_IJSD_NSC_ILi4096EEEEEENSB_IJSI_NSC_ILi512EEEEEENSB_IJSW_NSC_ILi16384EEEEEEEEEEEEEvEENS13_INSA_20SM90_TMA_LOAD_IM2COLENS15_IS17_S19_NSV_INSB_IJNSB_IJSI_SD_EEES1D_S1F_EEENSB_IJNSB_IJSD_SW_EEES1K_NSB_IJSW_S1H_EEEEEEEEEEvEEEENS_8epilogue10collective6detail29Sm90TmaWarpSpecializedAdapterINS22_15DefaultEpilogueISL_NSB_IJlNSB_IJSD_llEEESW_EEES27_NS21_6thread17LinearCombinationISL_Li1EffLNS28_9ScaleType4KindE0ELNS_15FloatRoundStyleE2ESL_EENS_4gemm15EpilogueDefaultEEEEEvvEEEEvNT_6ParamsE --------------------------
	.section	.nv.constant0._ZN7cutlass13device_kernelINS_4conv6kernel13ConvUniversalINS1_16ConvProblemShapeILNS1_8OperatorE2ELi2EEENS1_10collective14CollectiveConvINS1_46MainloopSm90TmaGmmaWarpSpecializedImplicitGemmILS5_2ELi5ELi2EN4cute5tupleIJNSA_1CILi1EEESD_SD_EEENS1_36KernelImplicitTmaWarpSpecializedSm90ELi1EEENSB_IJNSC_ILi256EEENSB_IJNSC_ILi64EEEEEESJ_EEENS_6half_tESL_NSA_8TiledMMAINSA_8MMA_AtomIJNSA_4SM904GMMA25MMA_64x64x16_F32F16F16_SSILNSP_5MajorE1ELSR_1ELNSP_7ScaleInE1ELSS_1EEEEEENSA_6LayoutISE_NSB_IJNSC_ILi0EEESW_SW_EEEEENSB_IJNSA_10UnderscoreESZ_SZ_EEEEENS7_6detail26Sm90ImplicitGemmTileTraitsINSA_13SM90_TMA_LOADENSA_14ComposedLayoutINSA_7SwizzleILi3ELi4ELi3EEENSA_18smem_ptr_flag_bitsILi16EEENSV_INSB_IJNSB_IJSI_NSC_ILi4EEEEEENSB_IJNSC_ILi8EEES1C_EEENSB_IJSD_NSC_ILi5EEEEEEEEENSB_IJNSB_IJSD_NSC_ILi4096EEEEEENSB_IJSI_NSC_ILi512EEEEEENSB_IJSW_NSC_ILi16384EEEEEEEEEEEEEvEENS13_INSA_20SM90_TMA_LOAD_IM2COLENS15_IS17_S19_NSV_INSB_IJNSB_IJSI_SD_EEES1D_S1F_EEENSB_IJNSB_IJSD_SW_EEES1K_NSB_IJSW_S1H_EEEEEEEEEEvEEEENS_8epilogue10collective6detail29Sm90TmaWarpSpecializedAdapterINS22_15DefaultEpilogueISL_NSB_IJlNSB_IJSD_llEEESW_EEES27_NS21_6thread17LinearCombinationISL_Li1EffLNS28_9ScaleType4KindE0ELNS_15FloatRoundStyleE2ESL_EENS_4gemm15EpilogueDefaultEEEEEvvEEEEvNT_6ParamsE,"a",@progbits
	.sectionflags	@""
	.align	4
.nv.constant0._ZN7cutlass13device_kernelINS_4conv6kernel13ConvUniversalINS1_16ConvProblemShapeILNS1_8OperatorE2ELi2EEENS1_10collective14CollectiveConvINS1_46MainloopSm90TmaGmmaWarpSpecializedImplicitGemmILS5_2ELi5ELi2EN4cute5tupleIJNSA_1CILi1EEESD_SD_EEENS1_36KernelImplicitTmaWarpSpecializedSm90ELi1EEENSB_IJNSC_ILi256EEENSB_IJNSC_ILi64EEEEEESJ_EEENS_6half_tESL_NSA_8TiledMMAINSA_8MMA_AtomIJNSA_4SM904GMMA25MMA_64x64x16_F32F16F16_SSILNSP_5MajorE1ELSR_1ELNSP_7ScaleInE1ELSS_1EEEEEENSA_6LayoutISE_NSB_IJNSC_ILi0EEESW_SW_EEEEENSB_IJNSA_10UnderscoreESZ_SZ_EEEEENS7_6detail26Sm90ImplicitGemmTileTraitsINSA_13SM90_TMA_LOADENSA_14ComposedLayoutINSA_7SwizzleILi3ELi4ELi3EEENSA_18smem_ptr_flag_bitsILi16EEENSV_INSB_IJNSB_IJSI_NSC_ILi4EEEEEENSB_IJNSC_ILi8EEES1C_EEENSB_IJSD_NSC_ILi5EEEEEEEEENSB_IJNSB_IJSD_NSC_ILi4096EEEEEENSB_IJSI_NSC_ILi512EEEEEENSB_IJSW_NSC_ILi16384EEEEEEEEEEEEEvEENS13_INSA_20SM90_TMA_LOAD_IM2COLENS15_IS17_S19_NSV_INSB_IJNSB_IJSI_SD_EEES1D_S1F_EEENSB_IJNSB_IJSD_SW_EEES1K_NSB_IJSW_S1H_EEEEEEEEEEvEEEENS_8epilogue10collective6detail29Sm90TmaWarpSpecializedAdapterINS22_15DefaultEpilogueISL_NSB_IJlNSB_IJSD_llEEESW_EEES27_NS21_6thread17LinearCombinationISL_Li1EffLNS28_9ScaleType4KindE0ELNS_15FloatRoundStyleE2ESL_EENS_4gemm15EpilogueDefaultEEEEEvvEEEEvNT_6ParamsE:
	.zero		1536


//--------------------- SYMBOLS --------------------------

	.type		.nv.reservedSmem.offset0,@object
	.size		.nv.reservedSmem.offset0,0x4
